//
// Generated by NVIDIA NVVM Compiler
//
// Compiler Build ID: CL-36424714
// Cuda compilation tools, release 13.0, V13.0.88
// Based on NVVM 20.0.0
//

.version 9.0
.target sm_100
.address_size 64

	// .globl	_Z12init_dev_rngPjP17curandStateXORWOW
.global .align 4 .b8 precalc_xorwow_matrix[102400];
.global .align 4 .b8 precalc_xorwow_offset_matrix[102400];
.global .align 4 .b8 mrg32k3aM1[2304];
.global .align 4 .b8 mrg32k3aM2[2304];
.global .align 4 .b8 mrg32k3aM1SubSeq[2016];
.global .align 4 .b8 mrg32k3aM2SubSeq[2016];
.global .align 4 .b8 mrg32k3aM1Seq[2304];
.global .align 4 .b8 mrg32k3aM2Seq[2304];
.const .align 8 .b8 __cr_lgamma_table[72];
.const .align 8 .f64 d_Dg;
.const .align 8 .f64 d_Dp;
.const .align 8 .f64 d_lambda;
.const .align 8 .f64 d_mean;
.const .align 8 .f64 d_fa;
.const .align 8 .f64 d_fb;
.const .align 8 .f64 d_mua;
.const .align 8 .f64 d_mub;
.const .align 4 .u32 d_comp;
.const .align 4 .u32 d_spp;
.const .align 8 .u64 d_paths;
.const .align 8 .u64 d_steps;
.const .align 8 .u64 d_trigger;
.const .align 1 .u8 d_domainx;
.const .align 4 .u32 d_points;

.visible .entry _Z12init_dev_rngPjP17curandStateXORWOW(
	.param .u64 .ptr .align 1 _Z12init_dev_rngPjP17curandStateXORWOW_param_0,
	.param .u64 .ptr .align 1 _Z12init_dev_rngPjP17curandStateXORWOW_param_1
)
{
	.reg .pred 	%p<24>;
	.reg .b32 	%r<409>;
	.reg .b64 	%rd<22>;

	ld.param.u64 	%rd8, [_Z12init_dev_rngPjP17curandStateXORWOW_param_0];
	ld.param.u64 	%rd9, [_Z12init_dev_rngPjP17curandStateXORWOW_param_1];
	cvta.to.global.u64 	%rd10, %rd9;
	cvta.to.global.u64 	%rd11, %rd8;
	mov.u32 	%r182, %ctaid.x;
	mov.u32 	%r183, %ntid.x;
	mov.u32 	%r184, %tid.x;
	mad.lo.s32 	%r185, %r182, %r183, %r184;
	cvt.u64.u32 	%rd21, %r185;
	mul.wide.u32 	%rd12, %r185, 4;
	add.s64 	%rd13, %rd11, %rd12;
	ld.global.u32 	%r186, [%rd13];
	mul.wide.u32 	%rd14, %r185, 48;
	add.s64 	%rd2, %rd10, %rd14;
	xor.b32  	%r187, %r186, -1429050551;
	mul.lo.s32 	%r188, %r187, 1099087573;
	add.s32 	%r189, %r188, -638133224;
	add.s32 	%r190, %r188, 123456789;
	st.global.v2.u32 	[%rd2], {%r189, %r190};
	xor.b32  	%r191, %r188, 362436069;
	mov.b32 	%r192, -123459836;
	st.global.v2.u32 	[%rd2+8], {%r191, %r192};
	add.s32 	%r193, %r188, 5783321;
	mov.b32 	%r194, -589760388;
	st.global.v2.u32 	[%rd2+16], {%r194, %r193};
	setp.eq.s32 	%p1, %r185, 0;
	@%p1 bra 	$L__BB0_42;
	mov.b32 	%r315, 0;
	mov.u64 	%rd16, precalc_xorwow_matrix;
$L__BB0_2:
	and.b64  	%rd4, %rd21, 3;
	setp.eq.s64 	%p2, %rd4, 0;
	@%p2 bra 	$L__BB0_41;
	mul.wide.u32 	%rd15, %r315, 3200;
	add.s64 	%rd5, %rd16, %rd15;
	cvt.u32.u64 	%r2, %rd4;
	mov.b32 	%r316, 0;
$L__BB0_4:
	mov.b32 	%r329, 0;
	mov.u32 	%r330, %r329;
	mov.u32 	%r331, %r329;
	mov.u32 	%r332, %r329;
	mov.u32 	%r333, %r329;
	mov.u32 	%r322, %r329;
$L__BB0_5:
	mul.wide.u32 	%rd17, %r322, 4;
	add.s64 	%rd18, %rd2, %rd17;
	ld.global.u32 	%r10, [%rd18+4];
	shl.b32 	%r11, %r322, 5;
	mov.b32 	%r328, 0;
$L__BB0_6:
	.pragma "nounroll";
	shr.u32 	%r199, %r10, %r328;
	and.b32  	%r200, %r199, 1;
	setp.eq.b32 	%p3, %r200, 1;
	not.pred 	%p4, %p3;
	add.s32 	%r201, %r11, %r328;
	mul.lo.s32 	%r202, %r201, 5;
	mul.wide.u32 	%rd19, %r202, 4;
	add.s64 	%rd6, %rd5, %rd19;
	@%p4 bra 	$L__BB0_8;
	ld.global.u32 	%r203, [%rd6];
	xor.b32  	%r333, %r333, %r203;
	ld.global.u32 	%r204, [%rd6+4];
	xor.b32  	%r332, %r332, %r204;
	ld.global.u32 	%r205, [%rd6+8];
	xor.b32  	%r331, %r331, %r205;
	ld.global.u32 	%r206, [%rd6+12];
	xor.b32  	%r330, %r330, %r206;
	ld.global.u32 	%r207, [%rd6+16];
	xor.b32  	%r329, %r329, %r207;
$L__BB0_8:
	and.b32  	%r209, %r199, 2;
	setp.eq.s32 	%p5, %r209, 0;
	@%p5 bra 	$L__BB0_10;
	ld.global.u32 	%r210, [%rd6+20];
	xor.b32  	%r333, %r333, %r210;
	ld.global.u32 	%r211, [%rd6+24];
	xor.b32  	%r332, %r332, %r211;
	ld.global.u32 	%r212, [%rd6+28];
	xor.b32  	%r331, %r331, %r212;
	ld.global.u32 	%r213, [%rd6+32];
	xor.b32  	%r330, %r330, %r213;
	ld.global.u32 	%r214, [%rd6+36];
	xor.b32  	%r329, %r329, %r214;
$L__BB0_10:
	and.b32  	%r216, %r199, 4;
	setp.eq.s32 	%p6, %r216, 0;
	@%p6 bra 	$L__BB0_12;
	ld.global.u32 	%r217, [%rd6+40];
	xor.b32  	%r333, %r333, %r217;
	ld.global.u32 	%r218, [%rd6+44];
	xor.b32  	%r332, %r332, %r218;
	ld.global.u32 	%r219, [%rd6+48];
	xor.b32  	%r331, %r331, %r219;
	ld.global.u32 	%r220, [%rd6+52];
	xor.b32  	%r330, %r330, %r220;
	ld.global.u32 	%r221, [%rd6+56];
	xor.b32  	%r329, %r329, %r221;
$L__BB0_12:
	and.b32  	%r223, %r199, 8;
	setp.eq.s32 	%p7, %r223, 0;
	@%p7 bra 	$L__BB0_14;
	ld.global.u32 	%r224, [%rd6+60];
	xor.b32  	%r333, %r333, %r224;
	ld.global.u32 	%r225, [%rd6+64];
	xor.b32  	%r332, %r332, %r225;
	ld.global.u32 	%r226, [%rd6+68];
	xor.b32  	%r331, %r331, %r226;
	ld.global.u32 	%r227, [%rd6+72];
	xor.b32  	%r330, %r330, %r227;
	ld.global.u32 	%r228, [%rd6+76];
	xor.b32  	%r329, %r329, %r228;
$L__BB0_14:
	and.b32  	%r230, %r199, 16;
	setp.eq.s32 	%p8, %r230, 0;
	@%p8 bra 	$L__BB0_16;
	ld.global.u32 	%r231, [%rd6+80];
	xor.b32  	%r333, %r333, %r231;
	ld.global.u32 	%r232, [%rd6+84];
	xor.b32  	%r332, %r332, %r232;
	ld.global.u32 	%r233, [%rd6+88];
	xor.b32  	%r331, %r331, %r233;
	ld.global.u32 	%r234, [%rd6+92];
	xor.b32  	%r330, %r330, %r234;
	ld.global.u32 	%r235, [%rd6+96];
	xor.b32  	%r329, %r329, %r235;
$L__BB0_16:
	and.b32  	%r237, %r199, 32;
	setp.eq.s32 	%p9, %r237, 0;
	@%p9 bra 	$L__BB0_18;
	ld.global.u32 	%r238, [%rd6+100];
	xor.b32  	%r333, %r333, %r238;
	ld.global.u32 	%r239, [%rd6+104];
	xor.b32  	%r332, %r332, %r239;
	ld.global.u32 	%r240, [%rd6+108];
	xor.b32  	%r331, %r331, %r240;
	ld.global.u32 	%r241, [%rd6+112];
	xor.b32  	%r330, %r330, %r241;
	ld.global.u32 	%r242, [%rd6+116];
	xor.b32  	%r329, %r329, %r242;
$L__BB0_18:
	and.b32  	%r244, %r199, 64;
	setp.eq.s32 	%p10, %r244, 0;
	@%p10 bra 	$L__BB0_20;
	ld.global.u32 	%r245, [%rd6+120];
	xor.b32  	%r333, %r333, %r245;
	ld.global.u32 	%r246, [%rd6+124];
	xor.b32  	%r332, %r332, %r246;
	ld.global.u32 	%r247, [%rd6+128];
	xor.b32  	%r331, %r331, %r247;
	ld.global.u32 	%r248, [%rd6+132];
	xor.b32  	%r330, %r330, %r248;
	ld.global.u32 	%r249, [%rd6+136];
	xor.b32  	%r329, %r329, %r249;
$L__BB0_20:
	and.b32  	%r251, %r199, 128;
	setp.eq.s32 	%p11, %r251, 0;
	@%p11 bra 	$L__BB0_22;
	ld.global.u32 	%r252, [%rd6+140];
	xor.b32  	%r333, %r333, %r252;
	ld.global.u32 	%r253, [%rd6+144];
	xor.b32  	%r332, %r332, %r253;
	ld.global.u32 	%r254, [%rd6+148];
	xor.b32  	%r331, %r331, %r254;
	ld.global.u32 	%r255, [%rd6+152];
	xor.b32  	%r330, %r330, %r255;
	ld.global.u32 	%r256, [%rd6+156];
	xor.b32  	%r329, %r329, %r256;
$L__BB0_22:
	and.b32  	%r258, %r199, 256;
	setp.eq.s32 	%p12, %r258, 0;
	@%p12 bra 	$L__BB0_24;
	ld.global.u32 	%r259, [%rd6+160];
	xor.b32  	%r333, %r333, %r259;
	ld.global.u32 	%r260, [%rd6+164];
	xor.b32  	%r332, %r332, %r260;
	ld.global.u32 	%r261, [%rd6+168];
	xor.b32  	%r331, %r331, %r261;
	ld.global.u32 	%r262, [%rd6+172];
	xor.b32  	%r330, %r330, %r262;
	ld.global.u32 	%r263, [%rd6+176];
	xor.b32  	%r329, %r329, %r263;
$L__BB0_24:
	and.b32  	%r265, %r199, 512;
	setp.eq.s32 	%p13, %r265, 0;
	@%p13 bra 	$L__BB0_26;
	ld.global.u32 	%r266, [%rd6+180];
	xor.b32  	%r333, %r333, %r266;
	ld.global.u32 	%r267, [%rd6+184];
	xor.b32  	%r332, %r332, %r267;
	ld.global.u32 	%r268, [%rd6+188];
	xor.b32  	%r331, %r331, %r268;
	ld.global.u32 	%r269, [%rd6+192];
	xor.b32  	%r330, %r330, %r269;
	ld.global.u32 	%r270, [%rd6+196];
	xor.b32  	%r329, %r329, %r270;
$L__BB0_26:
	and.b32  	%r272, %r199, 1024;
	setp.eq.s32 	%p14, %r272, 0;
	@%p14 bra 	$L__BB0_28;
	ld.global.u32 	%r273, [%rd6+200];
	xor.b32  	%r333, %r333, %r273;
	ld.global.u32 	%r274, [%rd6+204];
	xor.b32  	%r332, %r332, %r274;
	ld.global.u32 	%r275, [%rd6+208];
	xor.b32  	%r331, %r331, %r275;
	ld.global.u32 	%r276, [%rd6+212];
	xor.b32  	%r330, %r330, %r276;
	ld.global.u32 	%r277, [%rd6+216];
	xor.b32  	%r329, %r329, %r277;
$L__BB0_28:
	and.b32  	%r279, %r199, 2048;
	setp.eq.s32 	%p15, %r279, 0;
	@%p15 bra 	$L__BB0_30;
	ld.global.u32 	%r280, [%rd6+220];
	xor.b32  	%r333, %r333, %r280;
	ld.global.u32 	%r281, [%rd6+224];
	xor.b32  	%r332, %r332, %r281;
	ld.global.u32 	%r282, [%rd6+228];
	xor.b32  	%r331, %r331, %r282;
	ld.global.u32 	%r283, [%rd6+232];
	xor.b32  	%r330, %r330, %r283;
	ld.global.u32 	%r284, [%rd6+236];
	xor.b32  	%r329, %r329, %r284;
$L__BB0_30:
	and.b32  	%r286, %r199, 4096;
	setp.eq.s32 	%p16, %r286, 0;
	@%p16 bra 	$L__BB0_32;
	ld.global.u32 	%r287, [%rd6+240];
	xor.b32  	%r333, %r333, %r287;
	ld.global.u32 	%r288, [%rd6+244];
	xor.b32  	%r332, %r332, %r288;
	ld.global.u32 	%r289, [%rd6+248];
	xor.b32  	%r331, %r331, %r289;
	ld.global.u32 	%r290, [%rd6+252];
	xor.b32  	%r330, %r330, %r290;
	ld.global.u32 	%r291, [%rd6+256];
	xor.b32  	%r329, %r329, %r291;
$L__BB0_32:
	and.b32  	%r293, %r199, 8192;
	setp.eq.s32 	%p17, %r293, 0;
	@%p17 bra 	$L__BB0_34;
	ld.global.u32 	%r294, [%rd6+260];
	xor.b32  	%r333, %r333, %r294;
	ld.global.u32 	%r295, [%rd6+264];
	xor.b32  	%r332, %r332, %r295;
	ld.global.u32 	%r296, [%rd6+268];
	xor.b32  	%r331, %r331, %r296;
	ld.global.u32 	%r297, [%rd6+272];
	xor.b32  	%r330, %r330, %r297;
	ld.global.u32 	%r298, [%rd6+276];
	xor.b32  	%r329, %r329, %r298;
$L__BB0_34:
	and.b32  	%r300, %r199, 16384;
	setp.eq.s32 	%p18, %r300, 0;
	@%p18 bra 	$L__BB0_36;
	ld.global.u32 	%r301, [%rd6+280];
	xor.b32  	%r333, %r333, %r301;
	ld.global.u32 	%r302, [%rd6+284];
	xor.b32  	%r332, %r332, %r302;
	ld.global.u32 	%r303, [%rd6+288];
	xor.b32  	%r331, %r331, %r303;
	ld.global.u32 	%r304, [%rd6+292];
	xor.b32  	%r330, %r330, %r304;
	ld.global.u32 	%r305, [%rd6+296];
	xor.b32  	%r329, %r329, %r305;
$L__BB0_36:
	and.b32  	%r307, %r199, 32768;
	setp.eq.s32 	%p19, %r307, 0;
	@%p19 bra 	$L__BB0_38;
	ld.global.u32 	%r308, [%rd6+300];
	xor.b32  	%r333, %r333, %r308;
	ld.global.u32 	%r309, [%rd6+304];
	xor.b32  	%r332, %r332, %r309;
	ld.global.u32 	%r310, [%rd6+308];
	xor.b32  	%r331, %r331, %r310;
	ld.global.u32 	%r311, [%rd6+312];
	xor.b32  	%r330, %r330, %r311;
	ld.global.u32 	%r312, [%rd6+316];
	xor.b32  	%r329, %r329, %r312;
$L__BB0_38:
	add.s32 	%r328, %r328, 16;
	setp.ne.s32 	%p20, %r328, 32;
	@%p20 bra 	$L__BB0_6;
	mad.lo.s32 	%r313, %r322, -31, %r11;
	add.s32 	%r322, %r313, 1;
	setp.ne.s32 	%p21, %r322, 5;
	@%p21 bra 	$L__BB0_5;
	st.global.u32 	[%rd2+4], %r333;
	st.global.u32 	[%rd2+8], %r332;
	st.global.u32 	[%rd2+12], %r331;
	st.global.u32 	[%rd2+16], %r330;
	st.global.u32 	[%rd2+20], %r329;
	add.s32 	%r316, %r316, 1;
	setp.lt.u32 	%p22, %r316, %r2;
	@%p22 bra 	$L__BB0_4;
$L__BB0_41:
	shr.u64 	%rd7, %rd21, 2;
	add.s32 	%r315, %r315, 1;
	setp.gt.u64 	%p23, %rd21, 3;
	mov.u64 	%rd21, %rd7;
	@%p23 bra 	$L__BB0_2;
$L__BB0_42:
	mov.b32 	%r314, 0;
	st.global.v2.u32 	[%rd2+24], {%r314, %r314};
	st.global.u32 	[%rd2+32], %r314;
	mov.b64 	%rd20, 0;
	st.global.u64 	[%rd2+40], %rd20;
	ret;

}
	// .globl	_Z11run_momentsPdS_S_P17curandStateXORWOW
.visible .entry _Z11run_momentsPdS_S_P17curandStateXORWOW(
	.param .u64 .ptr .align 1 _Z11run_momentsPdS_S_P17curandStateXORWOW_param_0,
	.param .u64 .ptr .align 1 _Z11run_momentsPdS_S_P17curandStateXORWOW_param_1,
	.param .u64 .ptr .align 1 _Z11run_momentsPdS_S_P17curandStateXORWOW_param_2,
	.param .u64 .ptr .align 1 _Z11run_momentsPdS_S_P17curandStateXORWOW_param_3
)
{
	.reg .pred 	%p<131>;
	.reg .b16 	%rs<2>;
	.reg .b32 	%r<493>;
	.reg .b32 	%f<200>;
	.reg .b64 	%rd<127>;
	.reg .b64 	%fd<274>;

	ld.param.u64 	%rd45, [_Z11run_momentsPdS_S_P17curandStateXORWOW_param_0];
	ld.param.u64 	%rd46, [_Z11run_momentsPdS_S_P17curandStateXORWOW_param_1];
	ld.param.u64 	%rd44, [_Z11run_momentsPdS_S_P17curandStateXORWOW_param_2];
	ld.param.u64 	%rd47, [_Z11run_momentsPdS_S_P17curandStateXORWOW_param_3];
	cvta.to.global.u64 	%rd48, %rd47;
	cvta.to.global.u64 	%rd49, %rd46;
	cvta.to.global.u64 	%rd50, %rd45;
	mov.u32 	%r138, %ctaid.x;
	mov.u32 	%r139, %ntid.x;
	mov.u32 	%r140, %tid.x;
	mad.lo.s32 	%r141, %r138, %r139, %r140;
	cvt.u64.u32 	%rd1, %r141;
	mul.wide.u32 	%rd51, %r141, 8;
	add.s64 	%rd2, %rd50, %rd51;
	ld.global.f64 	%fd257, [%rd2];
	add.s64 	%rd3, %rd49, %rd51;
	ld.global.f64 	%fd273, [%rd3];
	mul.wide.u32 	%rd52, %r141, 48;
	add.s64 	%rd4, %rd48, %rd52;
	ld.global.v2.u32 	{%r463, %r462}, [%rd4];
	ld.global.v2.u32 	{%r461, %r4}, [%rd4+8];
	ld.global.v2.u32 	{%r5, %r6}, [%rd4+16];
	ld.global.v2.u32 	{%r7, %r8}, [%rd4+24];
	ld.global.f32 	%f1, [%rd4+32];
	ld.global.f64 	%fd3, [%rd4+40];
	ld.const.f64 	%fd4, [d_Dg];
	ld.const.f64 	%fd247, [d_Dp];
	ld.const.f64 	%fd248, [d_lambda];
	ld.const.u32 	%r9, [d_comp];
	ld.const.f64 	%fd7, [d_mean];
	ld.const.f64 	%fd249, [d_fa];
	ld.const.f64 	%fd250, [d_fb];
	ld.const.f64 	%fd251, [d_mua];
	ld.const.f64 	%fd252, [d_mub];
	ld.const.u64 	%rd5, [d_paths];
	and.b64  	%rd53, %rd5, -4294967296;
	setp.ne.s64 	%p2, %rd53, 0;
	@%p2 bra 	$L__BB1_2;
	cvt.u32.u64 	%r142, %rd5;
	cvt.u32.u64 	%r143, %rd1;
	div.u32 	%r144, %r143, %r142;
	cvt.u64.u32 	%rd118, %r144;
	bra.uni 	$L__BB1_3;
$L__BB1_2:
	div.s64 	%rd118, %rd1, %rd5;
$L__BB1_3:
	ld.const.s32 	%rd9, [d_points];
	or.b64  	%rd54, %rd118, %rd9;
	and.b64  	%rd55, %rd54, -4294967296;
	setp.ne.s64 	%p3, %rd55, 0;
	@%p3 bra 	$L__BB1_5;
	cvt.u32.u64 	%r145, %rd9;
	cvt.u32.u64 	%r146, %rd118;
	rem.u32 	%r147, %r146, %r145;
	cvt.u64.u32 	%rd119, %r147;
	bra.uni 	$L__BB1_6;
$L__BB1_5:
	rem.s64 	%rd119, %rd118, %rd9;
$L__BB1_6:
	cvta.to.global.u64 	%rd56, %rd44;
	shl.b64 	%rd57, %rd119, 3;
	add.s64 	%rd58, %rd56, %rd57;
	ld.global.f64 	%fd12, [%rd58];
	ld.const.u8 	%rs1, [d_domainx];
	setp.gt.s16 	%p4, %rs1, 107;
	@%p4 bra 	$L__BB1_12;
	setp.eq.s16 	%p10, %rs1, 68;
	mov.f64 	%fd246, %fd12;
	@%p10 bra 	$L__BB1_36;
	setp.eq.s16 	%p11, %rs1, 97;
	@%p11 bra 	$L__BB1_22;
	setp.eq.s16 	%p12, %rs1, 98;
	@%p12 bra 	$L__BB1_10;
	bra.uni 	$L__BB1_15;
$L__BB1_10:
	setp.ne.s32 	%p19, %r9, 1;
	@%p19 bra 	$L__BB1_26;
	neg.f64 	%fd114, %fd12;
	mul.f64 	%fd115, %fd251, %fd114;
	div.rn.f64 	%fd249, %fd115, %fd252;
	mov.f64 	%fd246, %fd4;
	mov.f64 	%fd250, %fd12;
	bra.uni 	$L__BB1_36;
$L__BB1_12:
	setp.gt.s16 	%p5, %rs1, 109;
	@%p5 bra 	$L__BB1_16;
	setp.eq.s16 	%p8, %rs1, 108;
	@%p8 bra 	$L__BB1_20;
	setp.eq.s16 	%p9, %rs1, 109;
	@%p9 bra 	$L__BB1_28;
$L__BB1_15:
	mov.f64 	%fd246, %fd4;
	bra.uni 	$L__BB1_36;
$L__BB1_16:
	setp.eq.s16 	%p6, %rs1, 110;
	@%p6 bra 	$L__BB1_32;
	setp.ne.s16 	%p7, %rs1, 112;
	@%p7 bra 	$L__BB1_15;
	setp.eq.f64 	%p13, %fd7, 0d0000000000000000;
	mov.f64 	%fd246, %fd4;
	mov.f64 	%fd247, %fd12;
	@%p13 bra 	$L__BB1_36;
	mul.f64 	%fd98, %fd7, %fd7;
	div.rn.f64 	%fd248, %fd98, %fd12;
	mov.f64 	%fd246, %fd4;
	mov.f64 	%fd247, %fd12;
	bra.uni 	$L__BB1_36;
$L__BB1_20:
	setp.eq.f64 	%p18, %fd7, 0d0000000000000000;
	mov.f64 	%fd246, %fd4;
	mov.f64 	%fd248, %fd12;
	@%p18 bra 	$L__BB1_36;
	mul.f64 	%fd109, %fd7, %fd7;
	div.rn.f64 	%fd247, %fd109, %fd12;
	mov.f64 	%fd246, %fd4;
	mov.f64 	%fd248, %fd12;
	bra.uni 	$L__BB1_36;
$L__BB1_22:
	setp.ne.s32 	%p21, %r9, 1;
	@%p21 bra 	$L__BB1_24;
	neg.f64 	%fd120, %fd12;
	mul.f64 	%fd121, %fd252, %fd120;
	div.rn.f64 	%fd250, %fd121, %fd251;
	mov.f64 	%fd246, %fd4;
	mov.f64 	%fd249, %fd12;
	bra.uni 	$L__BB1_36;
$L__BB1_24:
	setp.eq.f64 	%p22, %fd7, 0d0000000000000000;
	mov.f64 	%fd246, %fd4;
	mov.f64 	%fd249, %fd12;
	@%p22 bra 	$L__BB1_36;
	add.f64 	%fd116, %fd251, %fd252;
	mul.f64 	%fd117, %fd7, %fd116;
	mul.f64 	%fd118, %fd252, %fd12;
	sub.f64 	%fd119, %fd117, %fd118;
	div.rn.f64 	%fd250, %fd119, %fd251;
	mov.f64 	%fd246, %fd4;
	mov.f64 	%fd249, %fd12;
	bra.uni 	$L__BB1_36;
$L__BB1_26:
	setp.eq.f64 	%p20, %fd7, 0d0000000000000000;
	mov.f64 	%fd246, %fd4;
	mov.f64 	%fd250, %fd12;
	@%p20 bra 	$L__BB1_36;
	add.f64 	%fd110, %fd251, %fd252;
	mul.f64 	%fd111, %fd7, %fd110;
	mul.f64 	%fd112, %fd251, %fd12;
	sub.f64 	%fd113, %fd111, %fd112;
	div.rn.f64 	%fd249, %fd113, %fd252;
	mov.f64 	%fd246, %fd4;
	mov.f64 	%fd250, %fd12;
	bra.uni 	$L__BB1_36;
$L__BB1_28:
	setp.ne.s32 	%p16, %r9, 1;
	@%p16 bra 	$L__BB1_30;
	neg.f64 	%fd107, %fd250;
	mul.f64 	%fd108, %fd12, %fd107;
	div.rn.f64 	%fd252, %fd108, %fd249;
	mov.f64 	%fd246, %fd4;
	mov.f64 	%fd251, %fd12;
	bra.uni 	$L__BB1_36;
$L__BB1_30:
	setp.eq.f64 	%p17, %fd7, 0d0000000000000000;
	mov.f64 	%fd246, %fd4;
	mov.f64 	%fd251, %fd12;
	@%p17 bra 	$L__BB1_36;
	sub.f64 	%fd104, %fd250, %fd7;
	mul.f64 	%fd105, %fd104, %fd12;
	sub.f64 	%fd106, %fd7, %fd249;
	div.rn.f64 	%fd252, %fd105, %fd106;
	mov.f64 	%fd246, %fd4;
	mov.f64 	%fd251, %fd12;
	bra.uni 	$L__BB1_36;
$L__BB1_32:
	setp.ne.s32 	%p14, %r9, 1;
	@%p14 bra 	$L__BB1_34;
	neg.f64 	%fd102, %fd249;
	mul.f64 	%fd103, %fd12, %fd102;
	div.rn.f64 	%fd251, %fd103, %fd250;
	mov.f64 	%fd246, %fd4;
	mov.f64 	%fd252, %fd12;
	bra.uni 	$L__BB1_36;
$L__BB1_34:
	setp.eq.f64 	%p15, %fd7, 0d0000000000000000;
	mov.f64 	%fd246, %fd4;
	mov.f64 	%fd252, %fd12;
	@%p15 bra 	$L__BB1_36;
	sub.f64 	%fd99, %fd249, %fd7;
	mul.f64 	%fd100, %fd99, %fd12;
	sub.f64 	%fd101, %fd7, %fd250;
	div.rn.f64 	%fd251, %fd100, %fd101;
	mov.f64 	%fd246, %fd4;
	mov.f64 	%fd252, %fd12;
$L__BB1_36:
	setp.eq.f64 	%p23, %fd248, 0d0000000000000000;
	@%p23 bra 	$L__BB1_38;
	rcp.rn.f64 	%fd123, %fd248;
	ld.const.u32 	%r148, [d_spp];
	cvt.rn.f64.s32 	%fd124, %r148;
	div.rn.f64 	%fd254, %fd123, %fd124;
$L__BB1_38:
	setp.neu.f64 	%p24, %fd251, 0d0000000000000000;
	setp.neu.f64 	%p25, %fd252, 0d0000000000000000;
	or.pred  	%p1, %p24, %p25;
	not.pred 	%p26, %p1;
	@%p26 bra 	$L__BB1_42;
	rcp.rn.f64 	%fd32, %fd251;
	rcp.rn.f64 	%fd33, %fd252;
	setp.geu.f64 	%p27, %fd32, %fd33;
	@%p27 bra 	$L__BB1_41;
	ld.const.u32 	%r150, [d_spp];
	cvt.rn.f64.s32 	%fd126, %r150;
	div.rn.f64 	%fd254, %fd32, %fd126;
	bra.uni 	$L__BB1_42;
$L__BB1_41:
	ld.const.u32 	%r149, [d_spp];
	cvt.rn.f64.s32 	%fd125, %r149;
	div.rn.f64 	%fd254, %fd33, %fd125;
$L__BB1_42:
	setp.eq.f64 	%p28, %fd248, 0d0000000000000000;
	ld.const.u64 	%rd13, [d_steps];
	mov.u32 	%r424, %r6;
	mov.u32 	%r475, %r5;
	mov.u32 	%r476, %r4;
	@%p28 bra 	$L__BB1_44;
	shr.u32 	%r152, %r462, 2;
	xor.b32  	%r153, %r152, %r462;
	shl.b32 	%r154, %r6, 4;
	shl.b32 	%r155, %r153, 1;
	xor.b32  	%r156, %r154, %r155;
	xor.b32  	%r157, %r156, %r6;
	xor.b32  	%r475, %r157, %r153;
	add.s32 	%r158, %r463, %r475;
	add.s32 	%r159, %r158, 362437;
	shr.u32 	%r160, %r461, 2;
	xor.b32  	%r161, %r160, %r461;
	shl.b32 	%r162, %r475, 4;
	shl.b32 	%r163, %r161, 1;
	xor.b32  	%r164, %r163, %r162;
	xor.b32  	%r165, %r164, %r161;
	xor.b32  	%r424, %r165, %r475;
	add.s32 	%r463, %r463, 724874;
	add.s32 	%r166, %r424, %r463;
	cvt.u64.u32 	%rd59, %r159;
	mul.wide.u32 	%rd60, %r166, 2097152;
	xor.b64  	%rd61, %rd60, %rd59;
	cvt.rn.f64.u64 	%fd127, %rd61;
	fma.rn.f64 	%fd128, %fd127, 0d3CA0000000000000, 0d3C90000000000000;
	cvt.rn.f32.f64 	%f5, %fd128;
	setp.lt.f32 	%p29, %f5, 0f00800000;
	mul.f32 	%f6, %f5, 0f4B000000;
	selp.f32 	%f7, %f6, %f5, %p29;
	selp.f32 	%f8, 0fC1B80000, 0f00000000, %p29;
	mov.b32 	%r167, %f7;
	add.s32 	%r168, %r167, -1059760811;
	and.b32  	%r169, %r168, -8388608;
	sub.s32 	%r170, %r167, %r169;
	mov.b32 	%f9, %r170;
	cvt.rn.f32.s32 	%f10, %r169;
	fma.rn.f32 	%f11, %f10, 0f34000000, %f8;
	add.f32 	%f12, %f9, 0fBF800000;
	fma.rn.f32 	%f13, %f12, 0fBE055027, 0f3E1039F6;
	fma.rn.f32 	%f14, %f13, %f12, 0fBDF8CDCC;
	fma.rn.f32 	%f15, %f14, %f12, 0f3E0F2955;
	fma.rn.f32 	%f16, %f15, %f12, 0fBE2AD8B9;
	fma.rn.f32 	%f17, %f16, %f12, 0f3E4CED0B;
	fma.rn.f32 	%f18, %f17, %f12, 0fBE7FFF22;
	fma.rn.f32 	%f19, %f18, %f12, 0f3EAAAA78;
	fma.rn.f32 	%f20, %f19, %f12, 0fBF000000;
	mul.f32 	%f21, %f12, %f20;
	fma.rn.f32 	%f22, %f21, %f12, %f12;
	fma.rn.f32 	%f23, %f11, 0f3F317218, %f22;
	setp.gt.u32 	%p30, %r167, 2139095039;
	fma.rn.f32 	%f24, %f7, 0f7F800000, 0f7F800000;
	selp.f32 	%f25, %f24, %f23, %p30;
	setp.eq.f32 	%p31, %f7, 0f00000000;
	neg.f32 	%f26, %f25;
	selp.f32 	%f27, 0f7F800000, %f26, %p31;
	cvt.f64.f32 	%fd129, %f27;
	div.rn.f64 	%fd130, %fd129, %fd248;
	div.rn.f64 	%fd131, %fd130, %fd254;
	add.f64 	%fd132, %fd131, 0d3FE0000000000000;
	cvt.rmi.f64.f64 	%fd133, %fd132;
	cvt.rzi.s32.f64 	%r486, %fd133;
	mov.u32 	%r476, %r6;
	mov.u32 	%r461, %r5;
	mov.u32 	%r462, %r4;
$L__BB1_44:
	mov.u32 	%r480, %r424;
	@%p26 bra 	$L__BB1_48;
	shr.u32 	%r172, %r462, 2;
	xor.b32  	%r173, %r172, %r462;
	shl.b32 	%r174, %r424, 4;
	shl.b32 	%r175, %r173, 1;
	xor.b32  	%r176, %r174, %r175;
	xor.b32  	%r177, %r176, %r424;
	xor.b32  	%r21, %r177, %r173;
	add.s32 	%r178, %r463, %r21;
	add.s32 	%r179, %r178, 362437;
	shr.u32 	%r180, %r461, 2;
	xor.b32  	%r181, %r180, %r461;
	shl.b32 	%r182, %r21, 4;
	shl.b32 	%r183, %r181, 1;
	xor.b32  	%r184, %r183, %r182;
	xor.b32  	%r185, %r184, %r181;
	xor.b32  	%r22, %r185, %r21;
	add.s32 	%r186, %r463, %r22;
	add.s32 	%r187, %r186, 724874;
	cvt.u64.u32 	%rd62, %r179;
	mul.wide.u32 	%rd63, %r187, 2097152;
	xor.b64  	%rd64, %rd63, %rd62;
	cvt.rn.f64.u64 	%fd134, %rd64;
	fma.rn.f64 	%fd135, %fd134, 0d3CA0000000000000, 0d3C90000000000000;
	setp.geu.f64 	%p33, %fd135, 0d3FE0000000000000;
	@%p33 bra 	$L__BB1_47;
	shr.u32 	%r209, %r476, 2;
	xor.b32  	%r210, %r209, %r476;
	shl.b32 	%r211, %r22, 4;
	shl.b32 	%r212, %r210, 1;
	xor.b32  	%r213, %r212, %r211;
	xor.b32  	%r214, %r213, %r210;
	xor.b32  	%r23, %r214, %r22;
	add.s32 	%r215, %r463, %r23;
	add.s32 	%r216, %r215, 1087311;
	shr.u32 	%r217, %r475, 2;
	xor.b32  	%r218, %r217, %r475;
	shl.b32 	%r219, %r23, 4;
	shl.b32 	%r220, %r218, 1;
	xor.b32  	%r221, %r220, %r219;
	xor.b32  	%r222, %r221, %r218;
	xor.b32  	%r480, %r222, %r23;
	add.s32 	%r463, %r463, 1449748;
	add.s32 	%r223, %r480, %r463;
	cvt.u64.u32 	%rd68, %r216;
	mul.wide.u32 	%rd69, %r223, 2097152;
	xor.b64  	%rd70, %rd69, %rd68;
	cvt.rn.f64.u64 	%fd143, %rd70;
	fma.rn.f64 	%fd144, %fd143, 0d3CA0000000000000, 0d3C90000000000000;
	cvt.rn.f32.f64 	%f51, %fd144;
	setp.lt.f32 	%p37, %f51, 0f00800000;
	mul.f32 	%f52, %f51, 0f4B000000;
	selp.f32 	%f53, %f52, %f51, %p37;
	selp.f32 	%f54, 0fC1B80000, 0f00000000, %p37;
	mov.b32 	%r224, %f53;
	add.s32 	%r225, %r224, -1059760811;
	and.b32  	%r226, %r225, -8388608;
	sub.s32 	%r227, %r224, %r226;
	mov.b32 	%f55, %r227;
	cvt.rn.f32.s32 	%f56, %r226;
	fma.rn.f32 	%f57, %f56, 0f34000000, %f54;
	add.f32 	%f58, %f55, 0fBF800000;
	fma.rn.f32 	%f59, %f58, 0fBE055027, 0f3E1039F6;
	fma.rn.f32 	%f60, %f59, %f58, 0fBDF8CDCC;
	fma.rn.f32 	%f61, %f60, %f58, 0f3E0F2955;
	fma.rn.f32 	%f62, %f61, %f58, 0fBE2AD8B9;
	fma.rn.f32 	%f63, %f62, %f58, 0f3E4CED0B;
	fma.rn.f32 	%f64, %f63, %f58, 0fBE7FFF22;
	fma.rn.f32 	%f65, %f64, %f58, 0f3EAAAA78;
	fma.rn.f32 	%f66, %f65, %f58, 0fBF000000;
	mul.f32 	%f67, %f58, %f66;
	fma.rn.f32 	%f68, %f67, %f58, %f58;
	fma.rn.f32 	%f69, %f57, 0f3F317218, %f68;
	setp.gt.u32 	%p38, %r224, 2139095039;
	fma.rn.f32 	%f70, %f53, 0f7F800000, 0f7F800000;
	selp.f32 	%f71, %f70, %f69, %p38;
	setp.eq.f32 	%p39, %f53, 0f00000000;
	neg.f32 	%f72, %f71;
	selp.f32 	%f73, 0f7F800000, %f72, %p39;
	cvt.f64.f32 	%fd145, %f73;
	div.rn.f64 	%fd146, %fd145, %fd251;
	div.rn.f64 	%fd147, %fd146, %fd254;
	add.f64 	%fd148, %fd147, 0d3FE0000000000000;
	cvt.rmi.f64.f64 	%fd149, %fd148;
	cvt.rzi.s32.f64 	%r472, %fd149;
	mov.b32 	%r473, 0;
	mov.u32 	%r475, %r23;
	mov.u32 	%r476, %r22;
	mov.u32 	%r461, %r21;
	mov.u32 	%r462, %r424;
	bra.uni 	$L__BB1_48;
$L__BB1_47:
	shr.u32 	%r189, %r476, 2;
	xor.b32  	%r190, %r189, %r476;
	shl.b32 	%r191, %r22, 4;
	shl.b32 	%r192, %r190, 1;
	xor.b32  	%r193, %r192, %r191;
	xor.b32  	%r194, %r193, %r190;
	xor.b32  	%r27, %r194, %r22;
	add.s32 	%r195, %r463, %r27;
	add.s32 	%r196, %r195, 1087311;
	shr.u32 	%r197, %r475, 2;
	xor.b32  	%r198, %r197, %r475;
	shl.b32 	%r199, %r27, 4;
	shl.b32 	%r200, %r198, 1;
	xor.b32  	%r201, %r200, %r199;
	xor.b32  	%r202, %r201, %r198;
	xor.b32  	%r480, %r202, %r27;
	add.s32 	%r463, %r463, 1449748;
	add.s32 	%r203, %r480, %r463;
	cvt.u64.u32 	%rd65, %r196;
	mul.wide.u32 	%rd66, %r203, 2097152;
	xor.b64  	%rd67, %rd66, %rd65;
	cvt.rn.f64.u64 	%fd136, %rd67;
	fma.rn.f64 	%fd137, %fd136, 0d3CA0000000000000, 0d3C90000000000000;
	cvt.rn.f32.f64 	%f28, %fd137;
	setp.lt.f32 	%p34, %f28, 0f00800000;
	mul.f32 	%f29, %f28, 0f4B000000;
	selp.f32 	%f30, %f29, %f28, %p34;
	selp.f32 	%f31, 0fC1B80000, 0f00000000, %p34;
	mov.b32 	%r204, %f30;
	add.s32 	%r205, %r204, -1059760811;
	and.b32  	%r206, %r205, -8388608;
	sub.s32 	%r207, %r204, %r206;
	mov.b32 	%f32, %r207;
	cvt.rn.f32.s32 	%f33, %r206;
	fma.rn.f32 	%f34, %f33, 0f34000000, %f31;
	add.f32 	%f35, %f32, 0fBF800000;
	fma.rn.f32 	%f36, %f35, 0fBE055027, 0f3E1039F6;
	fma.rn.f32 	%f37, %f36, %f35, 0fBDF8CDCC;
	fma.rn.f32 	%f38, %f37, %f35, 0f3E0F2955;
	fma.rn.f32 	%f39, %f38, %f35, 0fBE2AD8B9;
	fma.rn.f32 	%f40, %f39, %f35, 0f3E4CED0B;
	fma.rn.f32 	%f41, %f40, %f35, 0fBE7FFF22;
	fma.rn.f32 	%f42, %f41, %f35, 0f3EAAAA78;
	fma.rn.f32 	%f43, %f42, %f35, 0fBF000000;
	mul.f32 	%f44, %f35, %f43;
	fma.rn.f32 	%f45, %f44, %f35, %f35;
	fma.rn.f32 	%f46, %f34, 0f3F317218, %f45;
	setp.gt.u32 	%p35, %r204, 2139095039;
	fma.rn.f32 	%f47, %f30, 0f7F800000, 0f7F800000;
	selp.f32 	%f48, %f47, %f46, %p35;
	setp.eq.f32 	%p36, %f30, 0f00000000;
	neg.f32 	%f49, %f48;
	selp.f32 	%f50, 0f7F800000, %f49, %p36;
	cvt.f64.f32 	%fd138, %f50;
	div.rn.f64 	%fd139, %fd138, %fd252;
	div.rn.f64 	%fd140, %fd139, %fd254;
	add.f64 	%fd141, %fd140, 0d3FE0000000000000;
	cvt.rmi.f64.f64 	%fd142, %fd141;
	cvt.rzi.s32.f64 	%r472, %fd142;
	mov.b32 	%r473, 1;
	mov.u32 	%r475, %r27;
	mov.u32 	%r476, %r22;
	mov.u32 	%r461, %r21;
	mov.u32 	%r462, %r424;
$L__BB1_48:
	setp.lt.s64 	%p40, %rd13, 1;
	mov.f64 	%fd270, 0d0000000000000000;
	@%p40 bra 	$L__BB1_125;
	mov.f64 	%fd152, 0d4000000000000000;
	{
	.reg .b32 %temp; 
	mov.b64 	{%temp, %r228}, %fd152;
	}
	and.b32  	%r39, %r228, 2147483647;
	{
	.reg .b32 %temp; 
	mov.b64 	{%r229, %temp}, %fd152;
	}
	mov.b64 	%fd37, {%r229, %r39};
	{
	.reg .b32 %temp; 
	mov.b64 	{%temp, %r230}, %fd37;
	}
	shr.u32 	%r231, %r230, 20;
	setp.lt.u32 	%p41, %r230, 1048576;
	mul.f64 	%fd153, %fd37, 0d4350000000000000;
	{
	.reg .b32 %temp; 
	mov.b64 	{%temp, %r232}, %fd153;
	}
	shr.u32 	%r233, %r232, 20;
	add.s32 	%r234, %r231, %r233;
	add.s32 	%r235, %r234, -54;
	mul.f64 	%fd154, %fd246, 0d4018000000000000;
	mul.f64 	%fd155, %fd154, %fd254;
	cvt.rn.f32.f64 	%f2, %fd155;
	mul.f64 	%fd156, %fd247, %fd248;
	cvt.rn.f32.f64 	%f3, %fd156;
	div.rn.f64 	%fd157, %fd248, %fd247;
	cvt.rn.f32.f64 	%f4, %fd157;
	selp.f64 	%fd158, %fd153, %fd37, %p41;
	selp.b32 	%r40, %r235, %r231, %p41;
	mov.b64 	%rd72, %fd158;
	and.b64  	%rd73, %rd72, 4503599627370495;
	or.b64  	%rd14, %rd73, 4503599627370496;
	mov.f64 	%fd270, 0d0000000000000000;
	mov.b64 	%rd120, 0;
	sqrt.rn.f32 	%f76, %f2;
	sqrt.rn.f32 	%f129, %f3;
	sqrt.rn.f32 	%f130, %f4;
	ld.const.u64 	%rd116, [d_trigger];
$L__BB1_50:
	{
	.reg .b32 %temp; 
	mov.b64 	{%temp, %r237}, %fd257;
	}
	and.b32  	%r238, %r237, 2147483647;
	{
	.reg .b32 %temp; 
	mov.b64 	{%r239, %temp}, %fd257;
	}
	mov.b64 	%fd258, {%r239, %r238};
	max.u32 	%r240, %r238, %r39;
	setp.lt.u32 	%p42, %r240, 2146435072;
	@%p42 bra 	$L__BB1_54;
	setp.num.f64 	%p50, %fd37, %fd37;
	setp.num.f64 	%p51, %fd258, %fd258;
	and.pred  	%p52, %p51, %p50;
	@%p52 bra 	$L__BB1_53;
	mov.f64 	%fd164, 0d4000000000000000;
	add.rn.f64 	%fd259, %fd257, %fd164;
	bra.uni 	$L__BB1_65;
$L__BB1_53:
	setp.eq.f64 	%p53, %fd258, 0d7FF0000000000000;
	selp.f64 	%fd259, 0dFFF8000000000000, %fd257, %p53;
	bra.uni 	$L__BB1_65;
$L__BB1_54:
	setp.eq.f64 	%p43, %fd37, 0d0000000000000000;
	mov.f64 	%fd259, 0dFFF8000000000000;
	@%p43 bra 	$L__BB1_65;
	setp.ltu.f64 	%p44, %fd258, %fd37;
	mov.f64 	%fd259, %fd257;
	@%p44 bra 	$L__BB1_65;
	{
	.reg .b32 %temp; 
	mov.b64 	{%temp, %r241}, %fd258;
	}
	shr.u32 	%r448, %r241, 20;
	setp.gt.u32 	%p45, %r241, 1048575;
	@%p45 bra 	$L__BB1_58;
	mul.f64 	%fd258, %fd258, 0d4350000000000000;
	{
	.reg .b32 %temp; 
	mov.b64 	{%temp, %r242}, %fd258;
	}
	shr.u32 	%r243, %r242, 20;
	add.s32 	%r244, %r448, %r243;
	add.s32 	%r448, %r244, -54;
$L__BB1_58:
	mov.b64 	%rd74, %fd258;
	and.b64  	%rd75, %rd74, 4503599627370495;
	or.b64  	%rd121, %rd75, 4503599627370496;
	sub.s32 	%r449, %r448, %r40;
$L__BB1_59:
	sub.s64 	%rd76, %rd121, %rd14;
	mov.b64 	%fd160, %rd76;
	{
	.reg .b32 %temp; 
	mov.b64 	{%temp, %r245}, %fd160;
	}
	setp.lt.s32 	%p46, %r245, 0;
	selp.b64 	%rd18, %rd121, %rd76, %p46;
	shl.b64 	%rd121, %rd18, 1;
	add.s32 	%r55, %r449, -1;
	setp.gt.s32 	%p47, %r449, 0;
	mov.u32 	%r449, %r55;
	@%p47 bra 	$L__BB1_59;
	and.b64  	%rd20, %rd18, 9223372036854775807;
	setp.eq.s64 	%p48, %rd20, 0;
	mov.b64 	%rd122, 0;
	@%p48 bra 	$L__BB1_64;
	mov.b64 	%fd161, %rd20;
	mul.f64 	%fd162, %fd161, 0d4350000000000000;
	{
	.reg .b32 %temp; 
	mov.b64 	{%temp, %r246}, %fd162;
	}
	shr.u32 	%r247, %r246, 20;
	sub.s32 	%r248, 55, %r247;
	sub.s32 	%r56, %r40, %r248;
	shl.b64 	%rd21, %rd20, %r248;
	setp.gt.s32 	%p49, %r56, 0;
	@%p49 bra 	$L__BB1_63;
	sub.s32 	%r250, 1, %r56;
	shr.u64 	%rd122, %rd21, %r250;
	bra.uni 	$L__BB1_64;
$L__BB1_63:
	add.s32 	%r249, %r56, -1;
	cvt.u64.u32 	%rd78, %r249;
	shl.b64 	%rd79, %rd78, 52;
	add.s64 	%rd122, %rd79, %rd21;
$L__BB1_64:
	mov.b64 	%fd163, %rd122;
	copysign.f64 	%fd259, %fd257, %fd163;
$L__BB1_65:
	setp.eq.f64 	%p54, %fd246, 0d0000000000000000;
	setp.lt.f64 	%p55, %fd259, 0dBFF0000000000000;
	add.f64 	%fd166, %fd259, 0d4000000000000000;
	setp.gt.f64 	%p56, %fd259, 0d3FF0000000000000;
	add.f64 	%fd167, %fd259, 0dC000000000000000;
	selp.f64 	%fd168, %fd167, %fd259, %p56;
	selp.f64 	%fd169, %fd166, %fd168, %p55;
	setp.ge.f64 	%p57, %fd169, 0dBFF0000000000000;
	setp.lt.f64 	%p58, %fd169, 0d0000000000000000;
	selp.f64 	%fd170, 0d3FF0000000000000, 0dBFF0000000000000, %p58;
	selp.f64 	%fd48, %fd170, 0dBFF0000000000000, %p57;
	mov.f64 	%fd260, 0d0000000000000000;
	mov.u32 	%r450, %r480;
	mov.u32 	%r451, %r475;
	mov.u32 	%r452, %r476;
	@%p54 bra 	$L__BB1_70;
	shr.u32 	%r251, %r462, 2;
	xor.b32  	%r252, %r251, %r462;
	shl.b32 	%r253, %r480, 4;
	shl.b32 	%r254, %r252, 1;
	xor.b32  	%r255, %r253, %r254;
	xor.b32  	%r256, %r255, %r480;
	xor.b32  	%r451, %r256, %r252;
	add.s32 	%r257, %r463, %r451;
	add.s32 	%r258, %r257, 362437;
	shr.u32 	%r259, %r461, 2;
	xor.b32  	%r260, %r259, %r461;
	shl.b32 	%r261, %r451, 4;
	shl.b32 	%r262, %r260, 1;
	xor.b32  	%r263, %r262, %r261;
	xor.b32  	%r264, %r263, %r260;
	xor.b32  	%r450, %r264, %r451;
	add.s32 	%r463, %r463, 724874;
	add.s32 	%r265, %r450, %r463;
	cvt.u64.u32 	%rd80, %r258;
	mul.wide.u32 	%rd81, %r265, 2097152;
	xor.b64  	%rd82, %rd81, %rd80;
	cvt.rn.f64.u64 	%fd171, %rd82;
	fma.rn.f64 	%fd49, %fd171, 0d3CA0000000000000, 0d3C90000000000000;
	setp.gtu.f64 	%p59, %fd49, 0d3FC5555555555555;
	@%p59 bra 	$L__BB1_68;
	neg.f32 	%f75, %f76;
	cvt.f64.f32 	%fd260, %f75;
	mov.u32 	%r452, %r480;
	mov.u32 	%r461, %r475;
	mov.u32 	%r462, %r476;
	bra.uni 	$L__BB1_70;
$L__BB1_68:
	setp.leu.f64 	%p60, %fd49, 0d3FC5555555555555;
	setp.gtu.f64 	%p61, %fd49, 0d3FD5555555555555;
	or.pred  	%p62, %p60, %p61;
	mov.u32 	%r452, %r480;
	mov.u32 	%r461, %r475;
	mov.u32 	%r462, %r476;
	@%p62 bra 	$L__BB1_70;
	cvt.f64.f32 	%fd260, %f76;
	mov.u32 	%r452, %r480;
	mov.u32 	%r461, %r475;
	mov.u32 	%r462, %r476;
$L__BB1_70:
	fma.rn.f64 	%fd173, %fd254, %fd48, %fd257;
	add.f64 	%fd53, %fd173, %fd260;
	{
	.reg .b32 %temp; 
	mov.b64 	{%temp, %r267}, %fd53;
	}
	and.b32  	%r268, %r267, 2147483647;
	{
	.reg .b32 %temp; 
	mov.b64 	{%r269, %temp}, %fd53;
	}
	mov.b64 	%fd261, {%r269, %r268};
	max.u32 	%r270, %r268, %r39;
	setp.lt.u32 	%p63, %r270, 2146435072;
	@%p63 bra 	$L__BB1_74;
	setp.num.f64 	%p71, %fd37, %fd37;
	setp.num.f64 	%p72, %fd261, %fd261;
	and.pred  	%p73, %p72, %p71;
	@%p73 bra 	$L__BB1_73;
	mov.f64 	%fd179, 0d4000000000000000;
	add.rn.f64 	%fd262, %fd53, %fd179;
	bra.uni 	$L__BB1_85;
$L__BB1_73:
	setp.eq.f64 	%p74, %fd261, 0d7FF0000000000000;
	selp.f64 	%fd262, 0dFFF8000000000000, %fd53, %p74;
	bra.uni 	$L__BB1_85;
$L__BB1_74:
	setp.eq.f64 	%p64, %fd37, 0d0000000000000000;
	mov.f64 	%fd262, 0dFFF8000000000000;
	@%p64 bra 	$L__BB1_85;
	setp.ltu.f64 	%p65, %fd261, %fd37;
	mov.f64 	%fd262, %fd53;
	@%p65 bra 	$L__BB1_85;
	{
	.reg .b32 %temp; 
	mov.b64 	{%temp, %r271}, %fd261;
	}
	shr.u32 	%r456, %r271, 20;
	setp.gt.u32 	%p66, %r271, 1048575;
	@%p66 bra 	$L__BB1_78;
	mul.f64 	%fd261, %fd261, 0d4350000000000000;
	{
	.reg .b32 %temp; 
	mov.b64 	{%temp, %r272}, %fd261;
	}
	shr.u32 	%r273, %r272, 20;
	add.s32 	%r274, %r456, %r273;
	add.s32 	%r456, %r274, -54;
$L__BB1_78:
	mov.b64 	%rd83, %fd261;
	and.b64  	%rd84, %rd83, 4503599627370495;
	or.b64  	%rd123, %rd84, 4503599627370496;
	sub.s32 	%r457, %r456, %r40;
$L__BB1_79:
	sub.s64 	%rd85, %rd123, %rd14;
	mov.b64 	%fd175, %rd85;
	{
	.reg .b32 %temp; 
	mov.b64 	{%temp, %r275}, %fd175;
	}
	setp.lt.s32 	%p67, %r275, 0;
	selp.b64 	%rd27, %rd123, %rd85, %p67;
	shl.b64 	%rd123, %rd27, 1;
	add.s32 	%r71, %r457, -1;
	setp.gt.s32 	%p68, %r457, 0;
	mov.u32 	%r457, %r71;
	@%p68 bra 	$L__BB1_79;
	and.b64  	%rd29, %rd27, 9223372036854775807;
	setp.eq.s64 	%p69, %rd29, 0;
	mov.b64 	%rd124, 0;
	@%p69 bra 	$L__BB1_84;
	mov.b64 	%fd176, %rd29;
	mul.f64 	%fd177, %fd176, 0d4350000000000000;
	{
	.reg .b32 %temp; 
	mov.b64 	{%temp, %r276}, %fd177;
	}
	shr.u32 	%r277, %r276, 20;
	sub.s32 	%r278, 55, %r277;
	sub.s32 	%r72, %r40, %r278;
	shl.b64 	%rd30, %rd29, %r278;
	setp.gt.s32 	%p70, %r72, 0;
	@%p70 bra 	$L__BB1_83;
	sub.s32 	%r280, 1, %r72;
	shr.u64 	%rd124, %rd30, %r280;
	bra.uni 	$L__BB1_84;
$L__BB1_83:
	add.s32 	%r279, %r72, -1;
	cvt.u64.u32 	%rd87, %r279;
	shl.b64 	%rd88, %rd87, 52;
	add.s64 	%rd124, %rd88, %rd30;
$L__BB1_84:
	mov.b64 	%fd178, %rd124;
	copysign.f64 	%fd262, %fd53, %fd178;
$L__BB1_85:
	setp.lt.f64 	%p76, %fd262, 0dBFF0000000000000;
	add.f64 	%fd181, %fd262, 0d4000000000000000;
	setp.gt.f64 	%p77, %fd262, 0d3FF0000000000000;
	add.f64 	%fd182, %fd262, 0dC000000000000000;
	selp.f64 	%fd183, %fd182, %fd262, %p77;
	selp.f64 	%fd184, %fd181, %fd183, %p76;
	setp.ge.f64 	%p78, %fd184, 0dBFF0000000000000;
	setp.lt.f64 	%p79, %fd184, 0d0000000000000000;
	selp.f64 	%fd185, 0d3FF0000000000000, 0dBFF0000000000000, %p79;
	selp.f64 	%fd186, %fd185, 0dBFF0000000000000, %p78;
	add.f64 	%fd187, %fd48, %fd186;
	mul.f64 	%fd188, %fd187, 0d3FE0000000000000;
	fma.rn.f64 	%fd61, %fd254, %fd188, %fd257;
	mov.f64 	%fd263, 0d0000000000000000;
	mov.u32 	%r458, %r450;
	mov.u32 	%r459, %r451;
	mov.u32 	%r460, %r452;
	@%p54 bra 	$L__BB1_90;
	shr.u32 	%r281, %r462, 2;
	xor.b32  	%r282, %r281, %r462;
	shl.b32 	%r283, %r450, 4;
	shl.b32 	%r284, %r282, 1;
	xor.b32  	%r285, %r283, %r284;
	xor.b32  	%r286, %r285, %r450;
	xor.b32  	%r459, %r286, %r282;
	add.s32 	%r287, %r463, %r459;
	add.s32 	%r288, %r287, 362437;
	shr.u32 	%r289, %r461, 2;
	xor.b32  	%r290, %r289, %r461;
	shl.b32 	%r291, %r459, 4;
	shl.b32 	%r292, %r290, 1;
	xor.b32  	%r293, %r292, %r291;
	xor.b32  	%r294, %r293, %r290;
	xor.b32  	%r458, %r294, %r459;
	add.s32 	%r463, %r463, 724874;
	add.s32 	%r295, %r458, %r463;
	cvt.u64.u32 	%rd89, %r288;
	mul.wide.u32 	%rd90, %r295, 2097152;
	xor.b64  	%rd91, %rd90, %rd89;
	cvt.rn.f64.u64 	%fd189, %rd91;
	fma.rn.f64 	%fd62, %fd189, 0d3CA0000000000000, 0d3C90000000000000;
	setp.gtu.f64 	%p80, %fd62, 0d3FC5555555555555;
	@%p80 bra 	$L__BB1_88;
	neg.f32 	%f78, %f76;
	cvt.f64.f32 	%fd263, %f78;
	mov.u32 	%r460, %r450;
	mov.u32 	%r461, %r451;
	mov.u32 	%r462, %r452;
	bra.uni 	$L__BB1_90;
$L__BB1_88:
	setp.leu.f64 	%p81, %fd62, 0d3FC5555555555555;
	setp.gtu.f64 	%p82, %fd62, 0d3FD5555555555555;
	or.pred  	%p83, %p81, %p82;
	mov.u32 	%r460, %r450;
	mov.u32 	%r461, %r451;
	mov.u32 	%r462, %r452;
	@%p83 bra 	$L__BB1_90;
	cvt.f64.f32 	%fd263, %f76;
	mov.u32 	%r460, %r450;
	mov.u32 	%r461, %r451;
	mov.u32 	%r462, %r452;
$L__BB1_90:
	add.f64 	%fd66, %fd61, %fd263;
	{
	.reg .b32 %temp; 
	mov.b64 	{%temp, %r297}, %fd66;
	}
	and.b32  	%r298, %r297, 2147483647;
	{
	.reg .b32 %temp; 
	mov.b64 	{%r299, %temp}, %fd66;
	}
	mov.b64 	%fd264, {%r299, %r298};
	max.u32 	%r300, %r298, %r39;
	setp.lt.u32 	%p84, %r300, 2146435072;
	@%p84 bra 	$L__BB1_94;
	setp.num.f64 	%p92, %fd37, %fd37;
	setp.num.f64 	%p93, %fd264, %fd264;
	and.pred  	%p94, %p93, %p92;
	@%p94 bra 	$L__BB1_93;
	mov.f64 	%fd196, 0d4000000000000000;
	add.rn.f64 	%fd265, %fd66, %fd196;
	bra.uni 	$L__BB1_105;
$L__BB1_93:
	setp.eq.f64 	%p95, %fd264, 0d7FF0000000000000;
	selp.f64 	%fd265, 0dFFF8000000000000, %fd66, %p95;
	bra.uni 	$L__BB1_105;
$L__BB1_94:
	setp.eq.f64 	%p85, %fd37, 0d0000000000000000;
	mov.f64 	%fd265, 0dFFF8000000000000;
	@%p85 bra 	$L__BB1_105;
	setp.ltu.f64 	%p86, %fd264, %fd37;
	mov.f64 	%fd265, %fd66;
	@%p86 bra 	$L__BB1_105;
	{
	.reg .b32 %temp; 
	mov.b64 	{%temp, %r301}, %fd264;
	}
	shr.u32 	%r464, %r301, 20;
	setp.gt.u32 	%p87, %r301, 1048575;
	@%p87 bra 	$L__BB1_98;
	mul.f64 	%fd264, %fd264, 0d4350000000000000;
	{
	.reg .b32 %temp; 
	mov.b64 	{%temp, %r302}, %fd264;
	}
	shr.u32 	%r303, %r302, 20;
	add.s32 	%r304, %r464, %r303;
	add.s32 	%r464, %r304, -54;
$L__BB1_98:
	mov.b64 	%rd92, %fd264;
	and.b64  	%rd93, %rd92, 4503599627370495;
	or.b64  	%rd125, %rd93, 4503599627370496;
	sub.s32 	%r465, %r464, %r40;
$L__BB1_99:
	sub.s64 	%rd94, %rd125, %rd14;
	mov.b64 	%fd192, %rd94;
	{
	.reg .b32 %temp; 
	mov.b64 	{%temp, %r305}, %fd192;
	}
	setp.lt.s32 	%p88, %r305, 0;
	selp.b64 	%rd36, %rd125, %rd94, %p88;
	shl.b64 	%rd125, %rd36, 1;
	add.s32 	%r87, %r465, -1;
	setp.gt.s32 	%p89, %r465, 0;
	mov.u32 	%r465, %r87;
	@%p89 bra 	$L__BB1_99;
	and.b64  	%rd38, %rd36, 9223372036854775807;
	setp.eq.s64 	%p90, %rd38, 0;
	mov.b64 	%rd126, 0;
	@%p90 bra 	$L__BB1_104;
	mov.b64 	%fd193, %rd38;
	mul.f64 	%fd194, %fd193, 0d4350000000000000;
	{
	.reg .b32 %temp; 
	mov.b64 	{%temp, %r306}, %fd194;
	}
	shr.u32 	%r307, %r306, 20;
	sub.s32 	%r308, 55, %r307;
	sub.s32 	%r88, %r40, %r308;
	shl.b64 	%rd39, %rd38, %r308;
	setp.gt.s32 	%p91, %r88, 0;
	@%p91 bra 	$L__BB1_103;
	sub.s32 	%r310, 1, %r88;
	shr.u64 	%rd126, %rd39, %r310;
	bra.uni 	$L__BB1_104;
$L__BB1_103:
	add.s32 	%r309, %r88, -1;
	cvt.u64.u32 	%rd96, %r309;
	shl.b64 	%rd97, %rd96, 52;
	add.s64 	%rd126, %rd97, %rd39;
$L__BB1_104:
	mov.b64 	%fd195, %rd126;
	copysign.f64 	%fd265, %fd66, %fd195;
$L__BB1_105:
	setp.lt.f64 	%p96, %fd265, 0dBFF0000000000000;
	add.f64 	%fd198, %fd265, 0d4000000000000000;
	setp.gt.f64 	%p97, %fd265, 0d3FF0000000000000;
	add.f64 	%fd199, %fd265, 0dC000000000000000;
	selp.f64 	%fd200, %fd199, %fd265, %p97;
	selp.f64 	%fd201, %fd198, %fd200, %p96;
	setp.ge.f64 	%p98, %fd201, 0dBFF0000000000000;
	setp.lt.f64 	%p99, %fd201, 0d0000000000000000;
	selp.f64 	%fd202, 0d3FF0000000000000, 0dBFF0000000000000, %p99;
	selp.f64 	%fd203, %fd202, 0dBFF0000000000000, %p98;
	add.f64 	%fd204, %fd48, %fd203;
	mul.f64 	%fd205, %fd204, 0d3FE0000000000000;
	fma.rn.f64 	%fd74, %fd254, %fd205, %fd257;
	mov.f64 	%fd266, 0d0000000000000000;
	mov.u32 	%r466, %r458;
	mov.u32 	%r467, %r459;
	mov.u32 	%r468, %r460;
	@%p26 bra 	$L__BB1_111;
	setp.gt.s32 	%p101, %r472, 0;
	@%p101 bra 	$L__BB1_110;
	setp.ne.s32 	%p103, %r473, 0;
	@%p103 bra 	$L__BB1_109;
	shr.u32 	%r332, %r462, 2;
	xor.b32  	%r333, %r332, %r462;
	shl.b32 	%r334, %r458, 4;
	shl.b32 	%r335, %r333, 1;
	xor.b32  	%r336, %r334, %r335;
	xor.b32  	%r337, %r336, %r458;
	xor.b32  	%r467, %r337, %r333;
	add.s32 	%r338, %r463, %r467;
	add.s32 	%r339, %r338, 362437;
	shr.u32 	%r340, %r461, 2;
	xor.b32  	%r341, %r340, %r461;
	shl.b32 	%r342, %r467, 4;
	shl.b32 	%r343, %r341, 1;
	xor.b32  	%r344, %r343, %r342;
	xor.b32  	%r345, %r344, %r341;
	xor.b32  	%r466, %r345, %r467;
	add.s32 	%r463, %r463, 724874;
	add.s32 	%r346, %r466, %r463;
	cvt.u64.u32 	%rd101, %r339;
	mul.wide.u32 	%rd102, %r346, 2097152;
	xor.b64  	%rd103, %rd102, %rd101;
	cvt.rn.f64.u64 	%fd213, %rd103;
	fma.rn.f64 	%fd214, %fd213, 0d3CA0000000000000, 0d3C90000000000000;
	cvt.rn.f32.f64 	%f103, %fd214;
	setp.lt.f32 	%p107, %f103, 0f00800000;
	mul.f32 	%f104, %f103, 0f4B000000;
	selp.f32 	%f105, %f104, %f103, %p107;
	selp.f32 	%f106, 0fC1B80000, 0f00000000, %p107;
	mov.b32 	%r347, %f105;
	add.s32 	%r348, %r347, -1059760811;
	and.b32  	%r349, %r348, -8388608;
	sub.s32 	%r350, %r347, %r349;
	mov.b32 	%f107, %r350;
	cvt.rn.f32.s32 	%f108, %r349;
	fma.rn.f32 	%f109, %f108, 0f34000000, %f106;
	add.f32 	%f110, %f107, 0fBF800000;
	fma.rn.f32 	%f111, %f110, 0fBE055027, 0f3E1039F6;
	fma.rn.f32 	%f112, %f111, %f110, 0fBDF8CDCC;
	fma.rn.f32 	%f113, %f112, %f110, 0f3E0F2955;
	fma.rn.f32 	%f114, %f113, %f110, 0fBE2AD8B9;
	fma.rn.f32 	%f115, %f114, %f110, 0f3E4CED0B;
	fma.rn.f32 	%f116, %f115, %f110, 0fBE7FFF22;
	fma.rn.f32 	%f117, %f116, %f110, 0f3EAAAA78;
	fma.rn.f32 	%f118, %f117, %f110, 0fBF000000;
	mul.f32 	%f119, %f110, %f118;
	fma.rn.f32 	%f120, %f119, %f110, %f110;
	fma.rn.f32 	%f121, %f109, 0f3F317218, %f120;
	setp.gt.u32 	%p108, %r347, 2139095039;
	fma.rn.f32 	%f122, %f105, 0f7F800000, 0f7F800000;
	selp.f32 	%f123, %f122, %f121, %p108;
	setp.eq.f32 	%p109, %f105, 0f00000000;
	neg.f32 	%f124, %f123;
	selp.f32 	%f125, 0f7F800000, %f124, %p109;
	cvt.f64.f32 	%fd215, %f125;
	div.rn.f64 	%fd216, %fd215, %fd252;
	div.rn.f64 	%fd217, %fd216, %fd254;
	add.f64 	%fd218, %fd217, 0d3FE0000000000000;
	cvt.rmi.f64.f64 	%fd219, %fd218;
	cvt.rzi.s32.f64 	%r472, %fd219;
	mov.b32 	%r473, 1;
	mov.u32 	%r468, %r458;
	mov.u32 	%r461, %r459;
	mov.u32 	%r462, %r460;
	mov.f64 	%fd266, %fd250;
	bra.uni 	$L__BB1_111;
$L__BB1_109:
	shr.u32 	%r312, %r462, 2;
	xor.b32  	%r313, %r312, %r462;
	shl.b32 	%r314, %r458, 4;
	shl.b32 	%r315, %r313, 1;
	xor.b32  	%r316, %r314, %r315;
	xor.b32  	%r317, %r316, %r458;
	xor.b32  	%r467, %r317, %r313;
	add.s32 	%r318, %r463, %r467;
	add.s32 	%r319, %r318, 362437;
	shr.u32 	%r320, %r461, 2;
	xor.b32  	%r321, %r320, %r461;
	shl.b32 	%r322, %r467, 4;
	shl.b32 	%r323, %r321, 1;
	xor.b32  	%r324, %r323, %r322;
	xor.b32  	%r325, %r324, %r321;
	xor.b32  	%r466, %r325, %r467;
	add.s32 	%r463, %r463, 724874;
	add.s32 	%r326, %r466, %r463;
	cvt.u64.u32 	%rd98, %r319;
	mul.wide.u32 	%rd99, %r326, 2097152;
	xor.b64  	%rd100, %rd99, %rd98;
	cvt.rn.f64.u64 	%fd206, %rd100;
	fma.rn.f64 	%fd207, %fd206, 0d3CA0000000000000, 0d3C90000000000000;
	cvt.rn.f32.f64 	%f80, %fd207;
	setp.lt.f32 	%p104, %f80, 0f00800000;
	mul.f32 	%f81, %f80, 0f4B000000;
	selp.f32 	%f82, %f81, %f80, %p104;
	selp.f32 	%f83, 0fC1B80000, 0f00000000, %p104;
	mov.b32 	%r327, %f82;
	add.s32 	%r328, %r327, -1059760811;
	and.b32  	%r329, %r328, -8388608;
	sub.s32 	%r330, %r327, %r329;
	mov.b32 	%f84, %r330;
	cvt.rn.f32.s32 	%f85, %r329;
	fma.rn.f32 	%f86, %f85, 0f34000000, %f83;
	add.f32 	%f87, %f84, 0fBF800000;
	fma.rn.f32 	%f88, %f87, 0fBE055027, 0f3E1039F6;
	fma.rn.f32 	%f89, %f88, %f87, 0fBDF8CDCC;
	fma.rn.f32 	%f90, %f89, %f87, 0f3E0F2955;
	fma.rn.f32 	%f91, %f90, %f87, 0fBE2AD8B9;
	fma.rn.f32 	%f92, %f91, %f87, 0f3E4CED0B;
	fma.rn.f32 	%f93, %f92, %f87, 0fBE7FFF22;
	fma.rn.f32 	%f94, %f93, %f87, 0f3EAAAA78;
	fma.rn.f32 	%f95, %f94, %f87, 0fBF000000;
	mul.f32 	%f96, %f87, %f95;
	fma.rn.f32 	%f97, %f96, %f87, %f87;
	fma.rn.f32 	%f98, %f86, 0f3F317218, %f97;
	setp.gt.u32 	%p105, %r327, 2139095039;
	fma.rn.f32 	%f99, %f82, 0f7F800000, 0f7F800000;
	selp.f32 	%f100, %f99, %f98, %p105;
	setp.eq.f32 	%p106, %f82, 0f00000000;
	neg.f32 	%f101, %f100;
	selp.f32 	%f102, 0f7F800000, %f101, %p106;
	cvt.f64.f32 	%fd208, %f102;
	div.rn.f64 	%fd209, %fd208, %fd251;
	div.rn.f64 	%fd210, %fd209, %fd254;
	add.f64 	%fd211, %fd210, 0d3FE0000000000000;
	cvt.rmi.f64.f64 	%fd212, %fd211;
	cvt.rzi.s32.f64 	%r472, %fd212;
	mov.b32 	%r473, 0;
	mov.u32 	%r468, %r458;
	mov.u32 	%r461, %r459;
	mov.u32 	%r462, %r460;
	mov.f64 	%fd266, %fd249;
	bra.uni 	$L__BB1_111;
$L__BB1_110:
	add.s32 	%r472, %r472, -1;
	setp.eq.s32 	%p102, %r473, 0;
	selp.f64 	%fd266, %fd249, %fd250, %p102;
	mov.u32 	%r466, %r458;
	mov.u32 	%r467, %r459;
	mov.u32 	%r468, %r460;
$L__BB1_111:
	fma.rn.f64 	%fd77, %fd254, %fd266, %fd74;
	mov.f64 	%fd267, 0d0000000000000000;
	mov.u32 	%r474, %r466;
	mov.u32 	%r475, %r467;
	mov.u32 	%r476, %r468;
	@%p54 bra 	$L__BB1_116;
	shr.u32 	%r351, %r462, 2;
	xor.b32  	%r352, %r351, %r462;
	shl.b32 	%r353, %r466, 4;
	shl.b32 	%r354, %r352, 1;
	xor.b32  	%r355, %r353, %r354;
	xor.b32  	%r356, %r355, %r466;
	xor.b32  	%r475, %r356, %r352;
	add.s32 	%r357, %r463, %r475;
	add.s32 	%r358, %r357, 362437;
	shr.u32 	%r359, %r461, 2;
	xor.b32  	%r360, %r359, %r461;
	shl.b32 	%r361, %r475, 4;
	shl.b32 	%r362, %r360, 1;
	xor.b32  	%r363, %r362, %r361;
	xor.b32  	%r364, %r363, %r360;
	xor.b32  	%r474, %r364, %r475;
	add.s32 	%r463, %r463, 724874;
	add.s32 	%r365, %r474, %r463;
	cvt.u64.u32 	%rd104, %r358;
	mul.wide.u32 	%rd105, %r365, 2097152;
	xor.b64  	%rd106, %rd105, %rd104;
	cvt.rn.f64.u64 	%fd221, %rd106;
	fma.rn.f64 	%fd78, %fd221, 0d3CA0000000000000, 0d3C90000000000000;
	setp.gtu.f64 	%p111, %fd78, 0d3FC5555555555555;
	@%p111 bra 	$L__BB1_114;
	neg.f32 	%f127, %f76;
	cvt.f64.f32 	%fd267, %f127;
	mov.u32 	%r476, %r466;
	mov.u32 	%r461, %r467;
	mov.u32 	%r462, %r468;
	bra.uni 	$L__BB1_116;
$L__BB1_114:
	setp.leu.f64 	%p112, %fd78, 0d3FC5555555555555;
	setp.gtu.f64 	%p113, %fd78, 0d3FD5555555555555;
	or.pred  	%p114, %p112, %p113;
	mov.u32 	%r476, %r466;
	mov.u32 	%r461, %r467;
	mov.u32 	%r462, %r468;
	@%p114 bra 	$L__BB1_116;
	cvt.f64.f32 	%fd267, %f76;
	mov.u32 	%r476, %r466;
	mov.u32 	%r461, %r467;
	mov.u32 	%r462, %r468;
$L__BB1_116:
	setp.eq.f64 	%p115, %fd248, 0d0000000000000000;
	add.f64 	%fd82, %fd77, %fd267;
	mov.f64 	%fd268, 0d0000000000000000;
	mov.u32 	%r480, %r474;
	@%p115 bra 	$L__BB1_122;
	cvt.f64.f32 	%fd224, %f129;
	mul.f64 	%fd83, %fd254, %fd224;
	setp.gt.s32 	%p116, %r486, 0;
	@%p116 bra 	$L__BB1_121;
	setp.eq.s32 	%p118, %r9, 0;
	cvt.f64.f32 	%fd84, %f130;
	shr.u32 	%r366, %r462, 2;
	xor.b32  	%r367, %r366, %r462;
	shl.b32 	%r368, %r474, 4;
	shl.b32 	%r369, %r367, 1;
	xor.b32  	%r370, %r368, %r369;
	xor.b32  	%r371, %r370, %r474;
	xor.b32  	%r115, %r371, %r367;
	add.s32 	%r372, %r463, %r115;
	add.s32 	%r373, %r372, 362437;
	shr.u32 	%r374, %r461, 2;
	xor.b32  	%r375, %r374, %r461;
	shl.b32 	%r376, %r115, 4;
	shl.b32 	%r377, %r375, 1;
	xor.b32  	%r378, %r377, %r376;
	xor.b32  	%r379, %r378, %r375;
	xor.b32  	%r116, %r379, %r115;
	add.s32 	%r380, %r463, %r116;
	add.s32 	%r381, %r380, 724874;
	cvt.u64.u32 	%rd107, %r373;
	mul.wide.u32 	%rd108, %r381, 2097152;
	xor.b64  	%rd109, %rd108, %rd107;
	cvt.rn.f64.u64 	%fd226, %rd109;
	fma.rn.f64 	%fd227, %fd226, 0d3CA0000000000000, 0d3C90000000000000;
	cvt.rn.f32.f64 	%f131, %fd227;
	setp.lt.f32 	%p119, %f131, 0f00800000;
	mul.f32 	%f132, %f131, 0f4B000000;
	selp.f32 	%f133, %f132, %f131, %p119;
	selp.f32 	%f134, 0fC1B80000, 0f00000000, %p119;
	mov.b32 	%r382, %f133;
	add.s32 	%r383, %r382, -1059760811;
	and.b32  	%r384, %r383, -8388608;
	sub.s32 	%r385, %r382, %r384;
	mov.b32 	%f135, %r385;
	cvt.rn.f32.s32 	%f136, %r384;
	fma.rn.f32 	%f137, %f136, 0f34000000, %f134;
	add.f32 	%f138, %f135, 0fBF800000;
	fma.rn.f32 	%f139, %f138, 0fBE055027, 0f3E1039F6;
	fma.rn.f32 	%f140, %f139, %f138, 0fBDF8CDCC;
	fma.rn.f32 	%f141, %f140, %f138, 0f3E0F2955;
	fma.rn.f32 	%f142, %f141, %f138, 0fBE2AD8B9;
	fma.rn.f32 	%f143, %f142, %f138, 0f3E4CED0B;
	fma.rn.f32 	%f144, %f143, %f138, 0fBE7FFF22;
	fma.rn.f32 	%f145, %f144, %f138, 0f3EAAAA78;
	fma.rn.f32 	%f146, %f145, %f138, 0fBF000000;
	mul.f32 	%f147, %f138, %f146;
	fma.rn.f32 	%f148, %f147, %f138, %f138;
	fma.rn.f32 	%f149, %f137, 0f3F317218, %f148;
	setp.gt.u32 	%p120, %r382, 2139095039;
	fma.rn.f32 	%f150, %f133, 0f7F800000, 0f7F800000;
	selp.f32 	%f151, %f150, %f149, %p120;
	setp.eq.f32 	%p121, %f133, 0f00000000;
	neg.f32 	%f152, %f151;
	selp.f32 	%f153, 0f7F800000, %f152, %p121;
	cvt.f64.f32 	%fd228, %f153;
	div.rn.f64 	%fd229, %fd228, %fd248;
	div.rn.f64 	%fd230, %fd229, %fd254;
	add.f64 	%fd231, %fd230, 0d3FE0000000000000;
	cvt.rmi.f64.f64 	%fd232, %fd231;
	cvt.rzi.s32.f64 	%r486, %fd232;
	@%p118 bra 	$L__BB1_120;
	shr.u32 	%r386, %r476, 2;
	xor.b32  	%r387, %r386, %r476;
	shl.b32 	%r388, %r116, 4;
	shl.b32 	%r389, %r387, 1;
	xor.b32  	%r390, %r389, %r388;
	xor.b32  	%r391, %r390, %r387;
	xor.b32  	%r118, %r391, %r116;
	add.s32 	%r392, %r463, %r118;
	add.s32 	%r393, %r392, 1087311;
	shr.u32 	%r394, %r475, 2;
	xor.b32  	%r395, %r394, %r475;
	shl.b32 	%r396, %r118, 4;
	shl.b32 	%r397, %r395, 1;
	xor.b32  	%r398, %r397, %r396;
	xor.b32  	%r399, %r398, %r395;
	xor.b32  	%r480, %r399, %r118;
	add.s32 	%r463, %r463, 1449748;
	add.s32 	%r400, %r480, %r463;
	cvt.u64.u32 	%rd110, %r393;
	mul.wide.u32 	%rd111, %r400, 2097152;
	xor.b64  	%rd112, %rd111, %rd110;
	cvt.rn.f64.u64 	%fd233, %rd112;
	fma.rn.f64 	%fd234, %fd233, 0d3CA0000000000000, 0d3C90000000000000;
	cvt.rn.f32.f64 	%f154, %fd234;
	setp.lt.f32 	%p122, %f154, 0f00800000;
	mul.f32 	%f155, %f154, 0f4B000000;
	selp.f32 	%f156, %f155, %f154, %p122;
	selp.f32 	%f157, 0fC1B80000, 0f00000000, %p122;
	mov.b32 	%r401, %f156;
	add.s32 	%r402, %r401, -1059760811;
	and.b32  	%r403, %r402, -8388608;
	sub.s32 	%r404, %r401, %r403;
	mov.b32 	%f158, %r404;
	cvt.rn.f32.s32 	%f159, %r403;
	fma.rn.f32 	%f160, %f159, 0f34000000, %f157;
	add.f32 	%f161, %f158, 0fBF800000;
	fma.rn.f32 	%f162, %f161, 0fBE055027, 0f3E1039F6;
	fma.rn.f32 	%f163, %f162, %f161, 0fBDF8CDCC;
	fma.rn.f32 	%f164, %f163, %f161, 0f3E0F2955;
	fma.rn.f32 	%f165, %f164, %f161, 0fBE2AD8B9;
	fma.rn.f32 	%f166, %f165, %f161, 0f3E4CED0B;
	fma.rn.f32 	%f167, %f166, %f161, 0fBE7FFF22;
	fma.rn.f32 	%f168, %f167, %f161, 0f3EAAAA78;
	fma.rn.f32 	%f169, %f168, %f161, 0fBF000000;
	mul.f32 	%f170, %f161, %f169;
	fma.rn.f32 	%f171, %f170, %f161, %f161;
	fma.rn.f32 	%f172, %f160, 0f3F317218, %f171;
	setp.gt.u32 	%p123, %r401, 2139095039;
	fma.rn.f32 	%f173, %f156, 0f7F800000, 0f7F800000;
	selp.f32 	%f174, %f173, %f172, %p123;
	setp.eq.f32 	%p124, %f156, 0f00000000;
	neg.f32 	%f175, %f174;
	selp.f32 	%f176, 0f7F800000, %f175, %p124;
	cvt.f64.f32 	%fd235, %f176;
	div.rn.f64 	%fd236, %fd235, %fd84;
	sub.f64 	%fd268, %fd236, %fd83;
	mov.u32 	%r475, %r118;
	mov.u32 	%r476, %r116;
	mov.u32 	%r461, %r115;
	mov.u32 	%r462, %r474;
	bra.uni 	$L__BB1_122;
$L__BB1_120:
	shr.u32 	%r405, %r476, 2;
	xor.b32  	%r406, %r405, %r476;
	shl.b32 	%r407, %r116, 4;
	shl.b32 	%r408, %r406, 1;
	xor.b32  	%r409, %r408, %r407;
	xor.b32  	%r410, %r409, %r406;
	xor.b32  	%r121, %r410, %r116;
	add.s32 	%r411, %r463, %r121;
	add.s32 	%r412, %r411, 1087311;
	shr.u32 	%r413, %r475, 2;
	xor.b32  	%r414, %r413, %r475;
	shl.b32 	%r415, %r121, 4;
	shl.b32 	%r416, %r414, 1;
	xor.b32  	%r417, %r416, %r415;
	xor.b32  	%r418, %r417, %r414;
	xor.b32  	%r480, %r418, %r121;
	add.s32 	%r463, %r463, 1449748;
	add.s32 	%r419, %r480, %r463;
	cvt.u64.u32 	%rd113, %r412;
	mul.wide.u32 	%rd114, %r419, 2097152;
	xor.b64  	%rd115, %rd114, %rd113;
	cvt.rn.f64.u64 	%fd237, %rd115;
	fma.rn.f64 	%fd238, %fd237, 0d3CA0000000000000, 0d3C90000000000000;
	cvt.rn.f32.f64 	%f177, %fd238;
	setp.lt.f32 	%p125, %f177, 0f00800000;
	mul.f32 	%f178, %f177, 0f4B000000;
	selp.f32 	%f179, %f178, %f177, %p125;
	selp.f32 	%f180, 0fC1B80000, 0f00000000, %p125;
	mov.b32 	%r420, %f179;
	add.s32 	%r421, %r420, -1059760811;
	and.b32  	%r422, %r421, -8388608;
	sub.s32 	%r423, %r420, %r422;
	mov.b32 	%f181, %r423;
	cvt.rn.f32.s32 	%f182, %r422;
	fma.rn.f32 	%f183, %f182, 0f34000000, %f180;
	add.f32 	%f184, %f181, 0fBF800000;
	fma.rn.f32 	%f185, %f184, 0fBE055027, 0f3E1039F6;
	fma.rn.f32 	%f186, %f185, %f184, 0fBDF8CDCC;
	fma.rn.f32 	%f187, %f186, %f184, 0f3E0F2955;
	fma.rn.f32 	%f188, %f187, %f184, 0fBE2AD8B9;
	fma.rn.f32 	%f189, %f188, %f184, 0f3E4CED0B;
	fma.rn.f32 	%f190, %f189, %f184, 0fBE7FFF22;
	fma.rn.f32 	%f191, %f190, %f184, 0f3EAAAA78;
	fma.rn.f32 	%f192, %f191, %f184, 0fBF000000;
	mul.f32 	%f193, %f184, %f192;
	fma.rn.f32 	%f194, %f193, %f184, %f184;
	fma.rn.f32 	%f195, %f183, 0f3F317218, %f194;
	setp.gt.u32 	%p126, %r420, 2139095039;
	fma.rn.f32 	%f196, %f179, 0f7F800000, 0f7F800000;
	selp.f32 	%f197, %f196, %f195, %p126;
	setp.eq.f32 	%p127, %f179, 0f00000000;
	neg.f32 	%f198, %f197;
	selp.f32 	%f199, 0f7F800000, %f198, %p127;
	cvt.f64.f32 	%fd239, %f199;
	div.rn.f64 	%fd268, %fd239, %fd84;
	mov.u32 	%r475, %r121;
	mov.u32 	%r476, %r116;
	mov.u32 	%r461, %r115;
	mov.u32 	%r462, %r474;
	bra.uni 	$L__BB1_122;
$L__BB1_121:
	setp.eq.s32 	%p117, %r9, 0;
	add.s32 	%r486, %r486, -1;
	neg.f64 	%fd225, %fd83;
	selp.f64 	%fd268, 0d0000000000000000, %fd225, %p117;
	mov.u32 	%r480, %r474;
$L__BB1_122:
	add.f64 	%fd257, %fd82, %fd268;
	abs.f64 	%fd240, %fd257;
	setp.leu.f64 	%p128, %fd240, 0d4000000000000000;
	@%p128 bra 	$L__BB1_124;
	mul.f64 	%fd241, %fd257, 0d3FE0000000000000;
	cvt.rmi.f64.f64 	%fd242, %fd241;
	add.f64 	%fd243, %fd242, %fd242;
	sub.f64 	%fd257, %fd257, %fd243;
	add.f64 	%fd270, %fd270, %fd243;
$L__BB1_124:
	setp.eq.s64 	%p129, %rd120, %rd116;
	add.f64 	%fd244, %fd257, %fd270;
	selp.f64 	%fd273, %fd244, %fd273, %p129;
	add.s64 	%rd120, %rd120, 1;
	setp.ne.s64 	%p130, %rd120, %rd13;
	@%p130 bra 	$L__BB1_50;
$L__BB1_125:
	add.f64 	%fd245, %fd257, %fd270;
	st.global.f64 	[%rd2], %fd245;
	st.global.f64 	[%rd3], %fd273;
	st.global.v2.u32 	[%rd4], {%r463, %r462};
	st.global.v2.u32 	[%rd4+8], {%r461, %r476};
	st.global.v2.u32 	[%rd4+16], {%r475, %r480};
	st.global.v2.u32 	[%rd4+24], {%r7, %r8};
	st.global.f32 	[%rd4+32], %f1;
	st.global.f64 	[%rd4+40], %fd3;
	ret;

}


// ===== COMPILED SASS (sm_100) =====

	.target	sm_100

	.elftype	@"ET_EXEC"


//--------------------- .note.nv.tkinfo           --------------------------
	.section	.note.nv.tkinfo,"",@"SHT_NOTE"
	.sectionflags	@"SHF_NOTE_NV_TKINFO"
	.tkinfo
        /*0018*/ 	.word	0x00000002
        /*0030*/ 	.string	""
        /*0030*/ 	.string	"ptxas"
        /*0030*/ 	.string	"Cuda compilation tools, release 13.0, V13.0.88"
        /*0030*/ 	.string	"Build cuda_13.0.r13.0/compiler.36424714_0"
        /*0030*/ 	.string	"-arch sm_100 -m 64 "



//--------------------- .note.nv.cuinfo           --------------------------
	.section	.note.nv.cuinfo,"",@"SHT_NOTE"
	.sectionflags	@"SHF_NOTE_NV_CUINFO"
        /*0018*/ 	.short	0x0002
        /*001a*/ 	.short	0x0064
        /*001c*/ 	.short	0x0082
	.zero		2


//--------------------- .nv.info                  --------------------------
	.section	.nv.info,"",@"SHT_CUDA_INFO"
	.align	4


	//----- nvinfo : EIATTR_REGCOUNT
	.align		4
        /*0000*/ 	.byte	0x04, 0x2f
        /*0002*/ 	.short	(.L_25 - .L_24)
	.align		4
.L_24:
        /*0004*/ 	.word	index@(_Z12init_dev_rngPjP17curandStateXORWOW)
        /*0008*/ 	.word	0x0000001f


	//----- nvinfo : EIATTR_FRAME_SIZE
	.align		4
.L_25:
        /*000c*/ 	.byte	0x04, 0x11
        /*000e*/ 	.short	(.L_27 - .L_26)
	.align		4
.L_26:
        /*0010*/ 	.word	index@(_Z12init_dev_rngPjP17curandStateXORWOW)
        /*0014*/ 	.word	0x00000000


	//----- nvinfo : EIATTR_REGCOUNT
	.align		4
.L_27:
        /*0018*/ 	.byte	0x04, 0x2f
        /*001a*/ 	.short	(.L_29 - .L_28)
	.align		4
.L_28:
        /*001c*/ 	.word	index@(_Z11run_momentsPdS_S_P17curandStateXORWOW)
        /*0020*/ 	.word	0x00000048


	//----- nvinfo : EIATTR_FRAME_SIZE
	.align		4
.L_29:
        /*0024*/ 	.byte	0x04, 0x11
        /*0026*/ 	.short	(.L_31 - .L_30)
	.align		4
.L_30:
        /*0028*/ 	.word	index@($__internal_4_$__cuda_sm20_sqrt_rn_f32_slowpath)
        /*002c*/ 	.word	0x00000000


	//----- nvinfo : EIATTR_FRAME_SIZE
	.align		4
.L_31:
        /*0030*/ 	.byte	0x04, 0x11
        /*0032*/ 	.short	(.L_33 - .L_32)
	.align		4
.L_32:
        /*0034*/ 	.word	index@($__internal_3_$__cuda_sm20_rem_s64)
        /*0038*/ 	.word	0x00000000


	//----- nvinfo : EIATTR_FRAME_SIZE
	.align		4
.L_33:
        /*003c*/ 	.byte	0x04, 0x11
        /*003e*/ 	.short	(.L_35 - .L_34)
	.align		4
.L_34:
        /*0040*/ 	.word	index@($__internal_2_$__cuda_sm20_div_s64)
        /*0044*/ 	.word	0x00000000


	//----- nvinfo : EIATTR_FRAME_SIZE
	.align		4
.L_35:
        /*0048*/ 	.byte	0x04, 0x11
        /*004a*/ 	.short	(.L_37 - .L_36)
	.align		4
.L_36:
        /*004c*/ 	.word	index@($__internal_1_$__cuda_sm20_div_rn_f64_full)
        /*0050*/ 	.word	0x00000000


	//----- nvinfo : EIATTR_FRAME_SIZE
	.align		4
.L_37:
        /*0054*/ 	.byte	0x04, 0x11
        /*0056*/ 	.short	(.L_39 - .L_38)
	.align		4
.L_38:
        /*0058*/ 	.word	index@($__internal_0_$__cuda_sm20_dblrcp_rn_slowpath_v3)
        /*005c*/ 	.word	0x00000000


	//----- nvinfo : EIATTR_FRAME_SIZE
	.align		4
.L_39:
        /*0060*/ 	.byte	0x04, 0x11
        /*0062*/ 	.short	(.L_41 - .L_40)
	.align		4
.L_40:
        /*0064*/ 	.word	index@(_Z11run_momentsPdS_S_P17curandStateXORWOW)
        /*0068*/ 	.word	0x00000000


	//----- nvinfo : EIATTR_MIN_STACK_SIZE
	.align		4
.L_41:
        /*006c*/ 	.byte	0x04, 0x12
        /*006e*/ 	.short	(.L_43 - .L_42)
	.align		4
.L_42:
        /*0070*/ 	.word	index@(_Z11run_momentsPdS_S_P17curandStateXORWOW)
        /*0074*/ 	.word	0x00000000


	//----- nvinfo : EIATTR_MIN_STACK_SIZE
	.align		4
.L_43:
        /*0078*/ 	.byte	0x04, 0x12
        /*007a*/ 	.short	(.L_45 - .L_44)
	.align		4
.L_44:
        /*007c*/ 	.word	index@(_Z12init_dev_rngPjP17curandStateXORWOW)
        /*0080*/ 	.word	0x00000000
.L_45:


//--------------------- .nv.compat                --------------------------
	.section	.nv.compat,"",@"SHT_CUDA_COMPAT_INFO"
	.align	4
        /*0000*/ 	.byte	0x02, 0x09, 0x00, 0x00, 0x02, 0x02, 0x01, 0x00, 0x02, 0x05, 0x05, 0x00, 0x03, 0x07, 0x01, 0x01
        /*0010*/ 	.byte	0x02, 0x03, 0x00, 0x00, 0x02, 0x06, 0x01, 0x00, 0x04, 0x0b, 0x08, 0x00, 0x01, 0x00, 0x00, 0x00
        /*0020*/ 	.byte	0x00, 0x00, 0x00, 0x00


//--------------------- .nv.info._Z11run_momentsPdS_S_P17curandStateXORWOW --------------------------
	.section	.nv.info._Z11run_momentsPdS_S_P17curandStateXORWOW,"",@"SHT_CUDA_INFO"
	.sectionflags	@""
	.align	4


	//----- nvinfo : EIATTR_CUDA_API_VERSION
	.align		4
        /*0000*/ 	.byte	0x04, 0x37
        /*0002*/ 	.short	(.L_47 - .L_46)
.L_46:
        /*0004*/ 	.word	0x00000082


	//----- nvinfo : EIATTR_KPARAM_INFO
	.align		4
.L_47:
        /*0008*/ 	.byte	0x04, 0x17
        /*000a*/ 	.short	(.L_49 - .L_48)
.L_48:
        /*000c*/ 	.word	0x00000000
        /*0010*/ 	.short	0x0003
        /*0012*/ 	.short	0x0018
        /*0014*/ 	.byte	0x00, 0xf5, 0x21, 0x00


	//----- nvinfo : EIATTR_KPARAM_INFO
	.align		4
.L_49:
        /*0018*/ 	.byte	0x04, 0x17
        /*001a*/ 	.short	(.L_51 - .L_50)
.L_50:
        /*001c*/ 	.word	0x00000000
        /*0020*/ 	.short	0x0002
        /*0022*/ 	.short	0x0010
        /*0024*/ 	.byte	0x00, 0xf5, 0x21, 0x00


	//----- nvinfo : EIATTR_KPARAM_INFO
	.align		4
.L_51:
        /*0028*/ 	.byte	0x04, 0x17
        /*002a*/ 	.short	(.L_53 - .L_52)
.L_52:
        /*002c*/ 	.word	0x00000000
        /*0030*/ 	.short	0x0001
        /*0032*/ 	.short	0x0008
        /*0034*/ 	.byte	0x00, 0xf5, 0x21, 0x00


	//----- nvinfo : EIATTR_KPARAM_INFO
	.align		4
.L_53:
        /*0038*/ 	.byte	0x04, 0x17
        /*003a*/ 	.short	(.L_55 - .L_54)
.L_54:
        /*003c*/ 	.word	0x00000000
        /*0040*/ 	.short	0x0000
        /*0042*/ 	.short	0x0000
        /*0044*/ 	.byte	0x00, 0xf5, 0x21, 0x00


	//----- nvinfo : EIATTR_SPARSE_MMA_MASK
	.align		4
.L_55:
        /*0048*/ 	.byte	0x03, 0x50
        /*004a*/ 	.short	0x0000


	//----- nvinfo : EIATTR_MAXREG_COUNT
	.align		4
        /*004c*/ 	.byte	0x03, 0x1b
        /*004e*/ 	.short	0x00ff


	//----- nvinfo : EIATTR_MERCURY_ISA_VERSION
	.align		4
        /*0050*/ 	.byte	0x03, 0x5f
        /*0052*/ 	.short	0x0101


	//----- nvinfo : EIATTR_VRC_CTA_INIT_COUNT
	.align		4
        /*0054*/ 	.byte	0x02, 0x4a
	.zero		1
	.zero		1


	//----- nvinfo : EIATTR_EXIT_INSTR_OFFSETS
	.align		4
        /*0058*/ 	.byte	0x04, 0x1c
        /*005a*/ 	.short	(.L_57 - .L_56)


	//   ....[0]....
.L_56:
        /*005c*/ 	.word	0x00007c80


	//----- nvinfo : EIATTR_CRS_STACK_SIZE
	.align		4
.L_57:
        /*0060*/ 	.byte	0x04, 0x1e
        /*0062*/ 	.short	(.L_59 - .L_58)
.L_58:
        /*0064*/ 	.word	0x00000000


	//----- nvinfo : EIATTR_CBANK_PARAM_SIZE
	.align		4
.L_59:
        /*0068*/ 	.byte	0x03, 0x19
        /*006a*/ 	.short	0x0020


	//----- nvinfo : EIATTR_PARAM_CBANK
	.align		4
        /*006c*/ 	.byte	0x04, 0x0a
        /*006e*/ 	.short	(.L_61 - .L_60)
	.align		4
.L_60:
        /*0070*/ 	.word	index@(.nv.constant0._Z11run_momentsPdS_S_P17curandStateXORWOW)
        /*0074*/ 	.short	0x0380
        /*0076*/ 	.short	0x0020


	//----- nvinfo : EIATTR_SW_WAR
	.align		4
.L_61:
        /*0078*/ 	.byte	0x04, 0x36
        /*007a*/ 	.short	(.L_63 - .L_62)
.L_62:
        /*007c*/ 	.word	0x00000008
.L_63:


//--------------------- .nv.info._Z12init_dev_rngPjP17curandStateXORWOW --------------------------
	.section	.nv.info._Z12init_dev_rngPjP17curandStateXORWOW,"",@"SHT_CUDA_INFO"
	.sectionflags	@""
	.align	4


	//----- nvinfo : EIATTR_CUDA_API_VERSION
	.align		4
        /*0000*/ 	.byte	0x04, 0x37
        /*0002*/ 	.short	(.L_65 - .L_64)
.L_64:
        /*0004*/ 	.word	0x00000082


	//----- nvinfo : EIATTR_KPARAM_INFO
	.align		4
.L_65:
        /*0008*/ 	.byte	0x04, 0x17
        /*000a*/ 	.short	(.L_67 - .L_66)
.L_66:
        /*000c*/ 	.word	0x00000000
        /*0010*/ 	.short	0x0001
        /*0012*/ 	.short	0x0008
        /*0014*/ 	.byte	0x00, 0xf5, 0x21, 0x00


	//----- nvinfo : EIATTR_KPARAM_INFO
	.align		4
.L_67:
        /*0018*/ 	.byte	0x04, 0x17
        /*001a*/ 	.short	(.L_69 - .L_68)
.L_68:
        /*001c*/ 	.word	0x00000000
        /*0020*/ 	.short	0x0000
        /*0022*/ 	.short	0x0000
        /*0024*/ 	.byte	0x00, 0xf5, 0x21, 0x00


	//----- nvinfo : EIATTR_SPARSE_MMA_MASK
	.align		4
.L_69:
        /*0028*/ 	.byte	0x03, 0x50
        /*002a*/ 	.short	0x0000


	//----- nvinfo : EIATTR_MAXREG_COUNT
	.align		4
        /*002c*/ 	.byte	0x03, 0x1b
        /*002e*/ 	.short	0x00ff


	//----- nvinfo : EIATTR_MERCURY_ISA_VERSION
	.align		4
        /*0030*/ 	.byte	0x03, 0x5f
        /*0032*/ 	.short	0x0101


	//----- nvinfo : EIATTR_VRC_CTA_INIT_COUNT
	.align		4
        /*0034*/ 	.byte	0x02, 0x4a
	.zero		1
	.zero		1


	//----- nvinfo : EIATTR_EXIT_INSTR_OFFSETS
	.align		4
        /*0038*/ 	.byte	0x04, 0x1c
        /*003a*/ 	.short	(.L_71 - .L_70)


	//   ....[0]....
.L_70:
        /*003c*/ 	.word	0x00000ec0


	//----- nvinfo : EIATTR_CRS_STACK_SIZE
	.align		4
.L_71:
        /*0040*/ 	.byte	0x04, 0x1e
        /*0042*/ 	.short	(.L_73 - .L_72)
.L_72:
        /*0044*/ 	.word	0x00000000


	//----- nvinfo : EIATTR_CBANK_PARAM_SIZE
	.align		4
.L_73:
        /*0048*/ 	.byte	0x03, 0x19
        /*004a*/ 	.short	0x0010


	//----- nvinfo : EIATTR_PARAM_CBANK
	.align		4
        /*004c*/ 	.byte	0x04, 0x0a
        /*004e*/ 	.short	(.L_75 - .L_74)
	.align		4
.L_74:
        /*0050*/ 	.word	index@(.nv.constant0._Z12init_dev_rngPjP17curandStateXORWOW)
        /*0054*/ 	.short	0x0380
        /*0056*/ 	.short	0x0010


	//----- nvinfo : EIATTR_SW_WAR
	.align		4
.L_75:
        /*0058*/ 	.byte	0x04, 0x36
        /*005a*/ 	.short	(.L_77 - .L_76)
.L_76:
        /*005c*/ 	.word	0x00000008
.L_77:


//--------------------- .nv.callgraph             --------------------------
	.section	.nv.callgraph,"",@"SHT_CUDA_CALLGRAPH"
	.align	4
	.sectionentsize	8
	.align		4
        /*0000*/ 	.word	0x00000000
	.align		4
        /*0004*/ 	.word	0xffffffff
	.align		4
        /*0008*/ 	.word	0x00000000
	.align		4
        /*000c*/ 	.word	0xfffffffe
	.align		4
        /*0010*/ 	.word	0x00000000
	.align		4
        /*0014*/ 	.word	0xfffffffd
	.align		4
        /*0018*/ 	.word	0x00000000
	.align		4
        /*001c*/ 	.word	0xfffffffc


//--------------------- .nv.constant4             --------------------------
	.section	.nv.constant4,"a",@progbits
	.align	8
	.align		8
.nv.constant4:
        /*0000*/ 	.dword	precalc_xorwow_matrix
	.align		8
        /*0008*/ 	.dword	precalc_xorwow_offset_matrix
	.align		8
        /*0010*/ 	.dword	mrg32k3aM1
	.align		8
        /*0018*/ 	.dword	mrg32k3aM2
	.align		8
        /*0020*/ 	.dword	mrg32k3aM1SubSeq
	.align		8
        /*0028*/ 	.dword	mrg32k3aM2SubSeq
	.align		8
        /*0030*/ 	.dword	mrg32k3aM1Seq
	.align		8
        /*0038*/ 	.dword	mrg32k3aM2Seq


//--------------------- .nv.constant3             --------------------------
	.section	.nv.constant3,"a",@progbits
	.align	8
.nv.constant3:
	.type		__cr_lgamma_table,@object
	.size		__cr_lgamma_table,(d_Dg - __cr_lgamma_table)
__cr_lgamma_table:
        /*0000*/ 	.byte	0x00, 0x00, 0x00, 0x00, 0x00, 0x00, 0x00, 0x00, 0x00, 0x00, 0x00, 0x00, 0x00, 0x00, 0x00, 0x00
        /*0010*/ 	.byte	0xef, 0x39, 0xfa, 0xfe, 0x42, 0x2e, 0xe6, 0x3f, 0x02, 0x20, 0x2a, 0xfa, 0x0b, 0xab, 0xfc, 0x3f
        /*0020*/ 	.byte	0xf9, 0x2c, 0x92, 0x7c, 0xa7, 0x6c, 0x09, 0x40, 0xc9, 0x79, 0x44, 0x3c, 0x64, 0x26, 0x13, 0x40
        /*0030*/ 	.byte	0xca, 0x01, 0xcf, 0x3a, 0x27, 0x51, 0x1a, 0x40, 0x30, 0xcc, 0x2d, 0xf3, 0xe1, 0x0c, 0x21, 0x40
        /*0040*/ 	.byte	0x0d, 0xb7, 0xfc, 0x82, 0x8e, 0x35, 0x25, 0x40
	.type		d_Dg,@object
	.size		d_Dg,(d_Dp - d_Dg)
d_Dg:
	.zero		8
	.type		d_Dp,@object
	.size		d_Dp,(d_lambda - d_Dp)
d_Dp:
	.zero		8
	.type		d_lambda,@object
	.size		d_lambda,(d_mean - d_lambda)
d_lambda:
	.zero		8
	.type		d_mean,@object
	.size		d_mean,(d_fa - d_mean)
d_mean:
	.zero		8
	.type		d_fa,@object
	.size		d_fa,(d_fb - d_fa)
d_fa:
	.zero		8
	.type		d_fb,@object
	.size		d_fb,(d_mua - d_fb)
d_fb:
	.zero		8
	.type		d_mua,@object
	.size		d_mua,(d_mub - d_mua)
d_mua:
	.zero		8
	.type		d_mub,@object
	.size		d_mub,(d_comp - d_mub)
d_mub:
	.zero		8
	.type		d_comp,@object
	.size		d_comp,(d_spp - d_comp)
d_comp:
	.zero		4
	.type		d_spp,@object
	.size		d_spp,(d_paths - d_spp)
d_spp:
	.zero		4
	.type		d_paths,@object
	.size		d_paths,(d_steps - d_paths)
d_paths:
	.zero		8
	.type		d_steps,@object
	.size		d_steps,(d_trigger - d_steps)
d_steps:
	.zero		8
	.type		d_trigger,@object
	.size		d_trigger,(d_domainx - d_trigger)
d_trigger:
	.zero		8
	.type		d_domainx,@object
	.size		d_domainx,(.L_22 - d_domainx)
d_domainx:
	.zero		1
.L_22:
	.zero		3
	.type		d_points,@object
	.size		d_points,(.L_23 - d_points)
d_points:
	.zero		4
.L_23:


//--------------------- .text._Z11run_momentsPdS_S_P17curandStateXORWOW --------------------------
	.section	.text._Z11run_momentsPdS_S_P17curandStateXORWOW,"ax",@progbits
	.align	128
        .global         _Z11run_momentsPdS_S_P17curandStateXORWOW
        .type           _Z11run_momentsPdS_S_P17curandStateXORWOW,@function
        .size           _Z11run_momentsPdS_S_P17curandStateXORWOW,(.L_x_159 - _Z11run_momentsPdS_S_P17curandStateXORWOW)
        .other          _Z11run_momentsPdS_S_P17curandStateXORWOW,@"STO_CUDA_ENTRY STV_DEFAULT"
_Z11run_momentsPdS_S_P17curandStateXORWOW:
.text._Z11run_momentsPdS_S_P17curandStateXORWOW:
[----:B------:R-:W-:Y:S01]  /*0000*/  LDC R1, c[0x0][0x37c] ;  /* 0x0000df00ff017b82 */ /* 0x000fe20000000800 */
[----:B------:R-:W0:Y:S07]  /*0010*/  S2R R3, SR_TID.X ;  /* 0x0000000000037919 */ /* 0x000e2e0000002100 */
[----:B------:R-:W0:Y:S01]  /*0020*/  S2UR UR4, SR_CTAID.X ;  /* 0x00000000000479c3 */ /* 0x000e220000002500 */
[----:B------:R-:W1:Y:S07]  /*0030*/  LDCU.64 UR8, c[0x0][0x358] ;  /* 0x00006b00ff0877ac */ /* 0x000e6e0008000a00 */
[----:B------:R-:W0:Y:S08]  /*0040*/  LDC R2, c[0x0][0x360] ;  /* 0x0000d800ff027b82 */ /* 0x000e300000000800 */
[----:B------:R-:W2:Y:S08]  /*0050*/  LDC.64 R48, c[0x0][0x380] ;  /* 0x0000e000ff307b82 */ /* 0x000eb00000000a00 */
[----:B------:R-:W3:Y:S08]  /*0060*/  LDC.64 R46, c[0x0][0x388] ;  /* 0x0000e200ff2e7b82 */ /* 0x000ef00000000a00 */
[----:B------:R-:W4:Y:S01]  /*0070*/  LDC.64 R44, c[0x0][0x398] ;  /* 0x0000e600ff2c7b82 */ /* 0x000f220000000a00 */
[----:B0-----:R-:W-:Y:S01]  /*0080*/  IMAD R2, R2, UR4, R3 ;  /* 0x0000000402027c24 */ /* 0x001fe2000f8e0203 */
[----:B------:R-:W0:Y:S03]  /*0090*/  LDCU UR4, c[0x3][0x94] ;  /* 0x00c01280ff0477ac */ /* 0x000e260008000800 */
[----:B--2---:R-:W-:-:S05]  /*00a0*/  IMAD.WIDE.U32 R48, R2, 0x8, R48 ;  /* 0x0000000802307825 */ /* 0x004fca00078e0030 */
[----:B-1----:R1:W5:Y:S01]  /*00b0*/  LDG.E.64 R54, desc[UR8][R48.64] ;  /* 0x0000000830367981 */ /* 0x002362000c1e1b00 */
[----:B---3--:R-:W-:-:S05]  /*00c0*/  IMAD.WIDE.U32 R46, R2, 0x8, R46 ;  /* 0x00000008022e7825 */ /* 0x008fca00078e002e */
[----:B------:R1:W5:Y:S01]  /*00d0*/  LDG.E.64 R42, desc[UR8][R46.64] ;  /* 0x000000082e2a7981 */ /* 0x000362000c1e1b00 */
[----:B----4-:R-:W-:-:S05]  /*00e0*/  IMAD.WIDE.U32 R44, R2, 0x30, R44 ;  /* 0x00000030022c7825 */ /* 0x010fca00078e002c */
[----:B------:R1:W5:Y:S04]  /*00f0*/  LDG.E R0, desc[UR8][R44.64+0x20] ;  /* 0x000020082c007981 */ /* 0x000368000c1e1900 */
[----:B------:R1:W5:Y:S04]  /*0100*/  LDG.E.64 R40, desc[UR8][R44.64+0x28] ;  /* 0x000028082c287981 */ /* 0x000368000c1e1b00 */
[----:B------:R1:W5:Y:S04]  /*0110*/  LDG.E.64 R38, desc[UR8][R44.64] ;  /* 0x000000082c267981 */ /* 0x000368000c1e1b00 */
[----:B------:R1:W5:Y:S04]  /*0120*/  LDG.E.64 R36, desc[UR8][R44.64+0x8] ;  /* 0x000008082c247981 */ /* 0x000368000c1e1b00 */
[----:B------:R1:W5:Y:S04]  /*0130*/  LDG.E.64 R6, desc[UR8][R44.64+0x10] ;  /* 0x000010082c067981 */ /* 0x000368000c1e1b00 */
[----:B------:R1:W5:Y:S01]  /*0140*/  LDG.E.64 R34, desc[UR8][R44.64+0x18] ;  /* 0x000018082c227981 */ /* 0x000362000c1e1b00 */
[----:B------:R-:W2:Y:S01]  /*0150*/  LDCU.64 UR6, c[0x3][0x50] ;  /* 0x00c00a00ff0677ac */ /* 0x000ea20008000a00 */
[----:B------:R-:W3:Y:S01]  /*0160*/  LDCU.64 UR10, c[0x3][0x58] ;  /* 0x00c00b00ff0a77ac */ /* 0x000ee20008000a00 */
[----:B------:R-:W4:Y:S01]  /*0170*/  LDCU.64 UR12, c[0x3][0x68] ;  /* 0x00c00d00ff0c77ac */ /* 0x000f220008000a00 */
[----:B------:R-:W1:Y:S01]  /*0180*/  LDCU.64 UR14, c[0x3][0x70] ;  /* 0x00c00e00ff0e77ac */ /* 0x000e620008000a00 */
[----:B------:R-:W4:Y:S01]  /*0190*/  LDCU.64 UR16, c[0x3][0x78] ;  /* 0x00c00f00ff1077ac */ /* 0x000f220008000a00 */
[----:B------:R-:W4:Y:S01]  /*01a0*/  LDCU.64 UR18, c[0x3][0x80] ;  /* 0x00c01000ff1277ac */ /* 0x000f220008000a00 */
[----:B0-----:R-:W-:Y:S01]  /*01b0*/  UISETP.NE.U32.AND UP0, UPT, UR4, URZ, UPT ;  /* 0x000000ff0400728c */ /* 0x001fe2000bf05070 */
[----:B--2---:R-:W-:Y:S01]  /*01c0*/  IMAD.U32 R56, RZ, RZ, UR6 ;  /* 0x00000006ff387e24 */ /* 0x004fe2000f8e00ff */
[----:B---3--:R-:W-:Y:S01]  /*01d0*/  MOV R33, UR11 ;  /* 0x0000000b00217c02 */ /* 0x008fe20008000f00 */
[----:B------:R-:W-:-:S02]  /*01e0*/  IMAD.U32 R57, RZ, RZ, UR7 ;  /* 0x00000007ff397e24 */ /* 0x000fc4000f8e00ff */
[----:B------:R-:W-:Y:S01]  /*01f0*/  IMAD.U32 R32, RZ, RZ, UR10 ;  /* 0x0000000aff207e24 */ /* 0x000fe2000f8e00ff */
[----:B-1----:R-:W-:Y:S01]  /*0200*/  MOV R29, UR15 ;  /* 0x0000000f001d7c02 */ /* 0x002fe20008000f00 */
[----:B----4-:R-:W-:Y:S02]  /*0210*/  IMAD.U32 R30, RZ, RZ, UR12 ;  /* 0x0000000cff1e7e24 */ /* 0x010fe4000f8e00ff */
[----:B------:R-:W-:Y:S02]  /*0220*/  IMAD.U32 R31, RZ, RZ, UR13 ;  /* 0x0000000dff1f7e24 */ /* 0x000fe4000f8e00ff */
[----:B------:R-:W-:Y:S02]  /*0230*/  IMAD.U32 R28, RZ, RZ, UR14 ;  /* 0x0000000eff1c7e24 */ /* 0x000fe4000f8e00ff */
[----:B------:R-:W-:Y:S01]  /*0240*/  IMAD.U32 R26, RZ, RZ, UR16 ;  /* 0x00000010ff1a7e24 */ /* 0x000fe2000f8e00ff */
[----:B------:R-:W-:Y:S01]  /*0250*/  MOV R25, UR19 ;  /* 0x0000001300197c02 */ /* 0x000fe20008000f00 */
[----:B------:R-:W-:-:S02]  /*0260*/  IMAD.U32 R27, RZ, RZ, UR17 ;  /* 0x00000011ff1b7e24 */ /* 0x000fc4000f8e00ff */
[----:B------:R-:W-:Y:S01]  /*0270*/  IMAD.U32 R24, RZ, RZ, UR18 ;  /* 0x00000012ff187e24 */ /* 0x000fe2000f8e00ff */
[----:B------:R-:W-:Y:S06]  /*0280*/  BRA.U UP0, `(.L_x_0) ;  /* 0x0000000100587547 */ /* 0x000fec000b800000 */
[----:B------:R-:W0:Y:S02]  /*0290*/  LDCU UR4, c[0x3][0x90] ;  /* 0x00c01200ff0477ac */ /* 0x000e240008000800 */
[----:B0-----:R-:W0:Y:S01]  /*02a0*/  I2F.U32.RP R3, UR4 ;  /* 0x0000000400037d06 */ /* 0x001e220008209000 */
[----:B------:R-:W-:-:S07]  /*02b0*/  ISETP.NE.U32.AND P2, PT, RZ, UR4, PT ;  /* 0x00000004ff007c0c */ /* 0x000fce000bf45070 */
[----:B0-----:R-:W0:Y:S02]  /*02c0*/  MUFU.RCP R3, R3 ;  /* 0x0000000300037308 */ /* 0x001e240000001000 */
[----:B0-----:R-:W-:Y:S02]  /*02d0*/  VIADD R4, R3, 0xffffffe ;  /* 0x0ffffffe03047836 */ /* 0x001fe40000000000 */
[----:B------:R-:W-:-:S04]  /*02e0*/  IMAD.MOV.U32 R3, RZ, RZ, RZ ;  /* 0x000000ffff037224 */ /* 0x000fc800078e00ff */
[----:B------:R0:W1:Y:S02]  /*02f0*/  F2I.FTZ.U32.TRUNC.NTZ R5, R4 ;  /* 0x0000000400057305 */ /* 0x000064000021f000 */
[----:B0-----:R-:W-:Y:S02]  /*0300*/  IMAD.MOV.U32 R4, RZ, RZ, RZ ;  /* 0x000000ffff047224 */ /* 0x001fe400078e00ff */
[----:B-1----:R-:W-:-:S04]  /*0310*/  IMAD.MOV R9, RZ, RZ, -R5 ;  /* 0x000000ffff097224 */ /* 0x002fc800078e0a05 */
[----:B------:R-:W-:-:S04]  /*0320*/  IMAD R9, R9, UR4, RZ ;  /* 0x0000000409097c24 */ /* 0x000fc8000f8e02ff */
[----:B------:R-:W-:-:S06]  /*0330*/  IMAD.HI.U32 R5, R5, R9, R4 ;  /* 0x0000000905057227 */ /* 0x000fcc00078e0004 */
[----:B------:R-:W-:-:S05]  /*0340*/  IMAD.HI.U32 R5, R5, R2, RZ ;  /* 0x0000000205057227 */ /* 0x000fca00078e00ff */
[----:B------:R-:W-:-:S05]  /*0350*/  IADD3 R9, PT, PT, -R5, RZ, RZ ;  /* 0x000000ff05097210 */ /* 0x000fca0007ffe1ff */
[----:B------:R-:W-:-:S05]  /*0360*/  IMAD R2, R9, UR4, R2 ;  /* 0x0000000409027c24 */ /* 0x000fca000f8e0202 */
[----:B------:R-:W-:-:S13]  /*0370*/  ISETP.GE.U32.AND P0, PT, R2, UR4, PT ;  /* 0x0000000402007c0c */ /* 0x000fda000bf06070 */
[----:B------:R-:W-:Y:S02]  /*0380*/  @P0 VIADD R2, R2, -UR4 ;  /* 0x8000000402020c36 */ /* 0x000fe40008000000 */
[----:B------:R-:W-:-:S03]  /*0390*/  @P0 VIADD R5, R5, 0x1 ;  /* 0x0000000105050836 */ /* 0x000fc60000000000 */
[----:B------:R-:W-:-:S13]  /*03a0*/  ISETP.GE.U32.AND P1, PT, R2, UR4, PT ;  /* 0x0000000402007c0c */ /* 0x000fda000bf26070 */
[----:B------:R-:W-:Y:S01]  /*03b0*/  @P1 VIADD R5, R5, 0x1 ;  /* 0x0000000105051836 */ /* 0x000fe20000000000 */
[----:B------:R-:W-:-:S04]  /*03c0*/  @!P2 LOP3.LUT R5, RZ, UR4, RZ, 0x33, !PT ;  /* 0x00000004ff05ac12 */ /* 0x000fc8000f8e33ff */
[----:B------:R-:W-:Y:S01]  /*03d0*/  MOV R2, R5 ;  /* 0x0000000500027202 */ /* 0x000fe20000000f00 */
[----:B------:R-:W-:Y:S06]  /*03e0*/  BRA `(.L_x_1) ;  /* 0x0000000000087947 */ /* 0x000fec0003800000 */
.L_x_0:
[----:B------:R-:W-:-:S07]  /*03f0*/  MOV R8, 0x410 ;  /* 0x0000041000087802 */ /* 0x000fce0000000f00 */
[----:B-----5:R-:W-:Y:S05]  /*0400*/  CALL.REL.NOINC `($__internal_2_$__cuda_sm20_div_s64) ;  /* 0x0000008000507944 */ /* 0x020fea0003c00000 */
.L_x_1:
[----:B------:R-:W0:Y:S01]  /*0410*/  LDCU UR7, c[0x3][0xac] ;  /* 0x00c01580ff0777ac */ /* 0x000e220008000800 */
[----:B------:R-:W-:Y:S01]  /*0420*/  BSSY.RECONVERGENT B0, `(.L_x_2) ;  /* 0x000001d000007945 */ /* 0x000fe20003800200 */
[----:B0-----:R-:W-:-:S06]  /*0430*/  USHF.R.S32.HI UR6, URZ, 0x1f, UR7 ;  /* 0x0000001fff067899 */ /* 0x001fcc0008011407 */
[----:B------:R-:W-:-:S04]  /*0440*/  LOP3.LUT R4, R3, UR6, RZ, 0xfc, !PT ;  /* 0x0000000603047c12 */ /* 0x000fc8000f8efcff */
[----:B------:R-:W-:-:S13]  /*0450*/  ISETP.NE.U32.AND P0, PT, R4, RZ, PT ;  /* 0x000000ff0400720c */ /* 0x000fda0003f05070 */
[----:B------:R-:W-:Y:S05]  /*0460*/  @P0 BRA `(.L_x_3) ;  /* 0x00000000004c0947 */ /* 0x000fea0003800000 */
[----:B------:R-:W0:Y:S01]  /*0470*/  I2F.U32.RP R3, UR7 ;  /* 0x0000000700037d06 */ /* 0x000e220008209000 */
[----:B------:R-:W-:-:S07]  /*0480*/  ISETP.NE.U32.AND P1, PT, RZ, UR7, PT ;  /* 0x00000007ff007c0c */ /* 0x000fce000bf25070 */
[----:B0-----:R-:W0:Y:S02]  /*0490*/  MUFU.RCP R3, R3 ;  /* 0x0000000300037308 */ /* 0x001e240000001000 */
[----:B0-----:R-:W-:Y:S01]  /*04a0*/  VIADD R4, R3, 0xffffffe ;  /* 0x0ffffffe03047836 */ /* 0x001fe20000000000 */
[----:B------:R-:W-:-:S05]  /*04b0*/  MOV R3, RZ ;  /* 0x000000ff00037202 */ /* 0x000fca0000000f00 */
[----:B------:R0:W1:Y:S02]  /*04c0*/  F2I.FTZ.U32.TRUNC.NTZ R5, R4 ;  /* 0x0000000400057305 */ /* 0x000064000021f000 */
[----:B0-----:R-:W-:Y:S02]  /*04d0*/  HFMA2 R4, -RZ, RZ, 0, 0 ;  /* 0x00000000ff047431 */ /* 0x001fe400000001ff */
[----:B-1----:R-:W-:-:S04]  /*04e0*/  IMAD.MOV R9, RZ, RZ, -R5 ;  /* 0x000000ffff097224 */ /* 0x002fc800078e0a05 */
[----:B------:R-:W-:-:S04]  /*04f0*/  IMAD R9, R9, UR7, RZ ;  /* 0x0000000709097c24 */ /* 0x000fc8000f8e02ff */
[----:B------:R-:W-:-:S06]  /*0500*/  IMAD.HI.U32 R5, R5, R9, R4 ;  /* 0x0000000905057227 */ /* 0x000fcc00078e0004 */
[----:B------:R-:W-:-:S04]  /*0510*/  IMAD.HI.U32 R5, R5, R2, RZ ;  /* 0x0000000205057227 */ /* 0x000fc800078e00ff */
[----:B------:R-:W-:-:S04]  /*0520*/  IMAD.MOV R5, RZ, RZ, -R5 ;  /* 0x000000ffff057224 */ /* 0x000fc800078e0a05 */
[----:B------:R-:W-:-:S05]  /*0530*/  IMAD R2, R5, UR7, R2 ;  /* 0x0000000705027c24 */ /* 0x000fca000f8e0202 */
[----:B------:R-:W-:-:S13]  /*0540*/  ISETP.GE.U32.AND P0, PT, R2, UR7, PT ;  /* 0x0000000702007c0c */ /* 0x000fda000bf06070 */
[----:B------:R-:W-:-:S05]  /*0550*/  @P0 VIADD R2, R2, -UR7 ;  /* 0x8000000702020c36 */ /* 0x000fca0008000000 */
[----:B------:R-:W-:-:S13]  /*0560*/  ISETP.GE.U32.AND P0, PT, R2, UR7, PT ;  /* 0x0000000702007c0c */ /* 0x000fda000bf06070 */
[----:B------:R-:W-:Y:S01]  /*0570*/  @P0 VIADD R2, R2, -UR7 ;  /* 0x8000000702020c36 */ /* 0x000fe20008000000 */
[----:B------:R-:W-:Y:S01]  /*0580*/  @!P1 LOP3.LUT R2, RZ, UR7, RZ, 0x33, !PT ;  /* 0x00000007ff029c12 */ /* 0x000fe2000f8e33ff */
[----:B------:R-:W-:Y:S06]  /*0590*/  BRA `(.L_x_4) ;  /* 0x0000000000147947 */ /* 0x000fec0003800000 */
.L_x_3:
[----:B------:R-:W-:Y:S01]  /*05a0*/  IMAD.MOV.U32 R4, RZ, RZ, R2 ;  /* 0x000000ffff047224 */ /* 0x000fe200078e0002 */
[----:B------:R-:W-:-:S07]  /*05b0*/  MOV R2, 0x5d0 ;  /* 0x000005d000027802 */ /* 0x000fce0000000f00 */
[----:B-----5:R-:W-:Y:S05]  /*05c0*/  CALL.REL.NOINC `($__internal_3_$__cuda_sm20_rem_s64) ;  /* 0x00000084000c7944 */ /* 0x020fea0003c00000 */
[----:B------:R-:W-:Y:S02]  /*05d0*/  IMAD.MOV.U32 R2, RZ, RZ, R4 ;  /* 0x000000ffff027224 */ /* 0x000fe400078e0004 */
[----:B------:R-:W-:-:S07]  /*05e0*/  IMAD.MOV.U32 R3, RZ, RZ, R5 ;  /* 0x000000ffff037224 */ /* 0x000fce00078e0005 */
.L_x_4:
[----:B------:R-:W-:Y:S05]  /*05f0*/  BSYNC.RECONVERGENT B0 ;  /* 0x0000000000007941 */ /* 0x000fea0003800200 */
.L_x_2:
[----:B------:R-:W0:Y:S02]  /*0600*/  LDCU.64 UR4, c[0x0][0x390] ;  /* 0x00007200ff0477ac */ /* 0x000e240008000a00 */
[C---:B0-----:R-:W-:Y:S01]  /*0610*/  LEA R8, P0, R2.reuse, UR4, 0x3 ;  /* 0x0000000402087c11 */ /* 0x041fe2000f8018ff */
[----:B------:R-:W0:Y:S03]  /*0620*/  LDCU.U8 UR4, c[0x3][0xa8] ;  /* 0x00c01500ff0477ac */ /* 0x000e260008000000 */
[----:B------:R-:W-:-:S06]  /*0630*/  LEA.HI.X R9, R2, UR5, R3, 0x3, P0 ;  /* 0x0000000502097c11 */ /* 0x000fcc00080f1c03 */
[----:B------:R-:W5:Y:S01]  /*0640*/  LDG.E.64 R8, desc[UR8][R8.64] ;  /* 0x0000000808087981 */ /* 0x000f62000c1e1b00 */
[----:B0-----:R-:W-:-:S04]  /*0650*/  UPRMT UR4, UR4, 0x9910, URZ ;  /* 0x0000991004047896 */ /* 0x001fc800080000ff */
[----:B------:R-:W-:-:S09]  /*0660*/  UISETP.GT.AND UP0, UPT, UR4, 0x6b, UPT ;  /* 0x0000006b0400788c */ /* 0x000fd2000bf04270 */
[----:B------:R-:W-:Y:S05]  /*0670*/  BRA.U UP0, `(.L_x_5) ;  /* 0x0000000900c87547 */ /* 0x000fea000b800000 */
[----:B------:R-:W-:Y:S01]  /*0680*/  UISETP.NE.AND UP0, UPT, UR4, 0x44, UPT ;  /* 0x000000440400788c */ /* 0x000fe2000bf05270 */
[----:B-----5:R-:W-:Y:S01]  /*0690*/  MOV R22, R8 ;  /* 0x0000000800167202 */ /* 0x020fe20000000f00 */
[----:B------:R-:W-:-:S07]  /*06a0*/  IMAD.MOV.U32 R23, RZ, RZ, R9 ;  /* 0x000000ffff177224 */ /* 0x000fce00078e0009 */
[----:B------:R-:W-:Y:S05]  /*06b0*/  BRA.U !UP0, `(.L_x_6) ;  /* 0x0000001908ac7547 */ /* 0x000fea000b800000 */
[----:B------:R-:W-:-:S09]  /*06c0*/  UISETP.NE.AND UP0, UPT, UR4, 0x61, UPT ;  /* 0x000000610400788c */ /* 0x000fd2000bf05270 */
[----:B------:R-:W-:Y:S05]  /*06d0*/  BRA.U !UP0, `(.L_x_7) ;  /* 0x00000005085c7547 */ /* 0x000fea000b800000 */
[----:B------:R-:W-:-:S09]  /*06e0*/  UISETP.NE.AND UP0, UPT, UR4, 0x62, UPT ;  /* 0x000000620400788c */ /* 0x000fd2000bf05270 */
[----:B------:R-:W-:Y:S05]  /*06f0*/  BRA.U UP0, `(.L_x_8) ;  /* 0x00000015004c7547 */ /* 0x000fea000b800000 */
[----:B------:R-:W0:Y:S02]  /*0700*/  LDCU UR4, c[0x3][0x88] ;  /* 0x00c01100ff0477ac */ /* 0x000e240008000800 */
[----:B0-----:R-:W-:-:S09]  /*0710*/  UISETP.NE.AND UP0, UPT, UR4, 0x1, UPT ;  /* 0x000000010400788c */ /* 0x001fd2000bf05270 */
[----:B------:R-:W-:Y:S05]  /*0720*/  BRA.U UP0, `(.L_x_9) ;  /* 0x0000000100907547 */ /* 0x000fea000b800000 */
[----:B------:R-:W0:Y:S01]  /*0730*/  LDCU UR6, c[0x3][0x84] ;  /* 0x00c01080ff0677ac */ /* 0x000e220008000800 */
[----:B------:R-:W1:Y:S01]  /*0740*/  LDC.64 R12, c[0x3][0x80] ;  /* 0x00c02000ff0c7b82 */ /* 0x000e620000000a00 */
[----:B------:R-:W-:Y:S01]  /*0750*/  IMAD.MOV.U32 R2, RZ, RZ, 0x1 ;  /* 0x00000001ff027424 */ /* 0x000fe200078e00ff */
[----:B------:R-:W-:Y:S01]  /*0760*/  BSSY.RECONVERGENT B1, `(.L_x_10) ;  /* 0x0000018000017945 */ /* 0x000fe20003800200 */
[----:B------:R-:W2:Y:S01]  /*0770*/  LDCU.64 UR4, c[0x3][0x78] ;  /* 0x00c00f00ff0477ac */ /* 0x000ea20008000a00 */
[----:B0-----:R-:W1:Y:S01]  /*0780*/  MUFU.RCP64H R3, UR6 ;  /* 0x0000000600037d08 */ /* 0x001e620008001800 */
[----:B--2---:R-:W-:-:S10]  /*0790*/  DMUL R14, R8, -UR4 ;  /* 0x80000004080e7c28 */ /* 0x004fd40008000000 */
[----:B------:R-:W-:Y:S01]  /*07a0*/  FSETP.GEU.AND P1, PT, |R15|, 6.5827683646048100446e-37, PT ;  /* 0x036000000f00780b */ /* 0x000fe20003f2e200 */
[----:B-1----:R-:W-:-:S08]  /*07b0*/  DFMA R4, R2, -R12, 1 ;  /* 0x3ff000000204742b */ /* 0x002fd0000000080c */
[----:B------:R-:W-:-:S08]  /*07c0*/  DFMA R4, R4, R4, R4 ;  /* 0x000000040404722b */ /* 0x000fd00000000004 */
[----:B------:R-:W-:-:S08]  /*07d0*/  DFMA R4, R2, R4, R2 ;  /* 0x000000040204722b */ /* 0x000fd00000000002 */
[----:B------:R-:W-:-:S08]  /*07e0*/  DFMA R2, R4, -R12, 1 ;  /* 0x3ff000000402742b */ /* 0x000fd0000000080c */
[----:B------:R-:W-:-:S08]  /*07f0*/  DFMA R2, R4, R2, R4 ;  /* 0x000000020402722b */ /* 0x000fd00000000004 */
[----:B------:R-:W-:-:S08]  /*0800*/  DMUL R10, R14, R2 ;  /* 0x000000020e0a7228 */ /* 0x000fd00000000000 */
[----:B------:R-:W-:-:S08]  /*0810*/  DFMA R4, R10, -R12, R14 ;  /* 0x8000000c0a04722b */ /* 0x000fd0000000000e */
[----:B------:R-:W-:-:S10]  /*0820*/  DFMA R10, R2, R4, R10 ;  /* 0x00000004020a722b */ /* 0x000fd4000000000a */
[----:B------:R-:W-:-:S05]  /*0830*/  FFMA R2, RZ, UR6, R11 ;  /* 0x00000006ff027c23 */ /* 0x000fca000800000b */
[----:B------:R-:W-:-:S13]  /*0840*/  FSETP.GT.AND P0, PT, |R2|, 1.469367938527859385e-39, PT ;  /* 0x001000000200780b */ /* 0x000fda0003f04200 */
[----:B------:R-:W-:Y:S05]  /*0850*/  @P0 BRA P1, `(.L_x_11) ;  /* 0x0000000000200947 */ /* 0x000fea0000800000 */
[----:B------:R-:W0:Y:S01]  /*0860*/  LDCU.64 UR4, c[0x3][0x80] ;  /* 0x00c01000ff0477ac */ /* 0x000e220008000a00 */
[----:B------:R-:W-:Y:S01]  /*0870*/  IMAD.MOV.U32 R10, RZ, RZ, R14 ;  /* 0x000000ffff0a7224 */ /* 0x000fe200078e000e */
[----:B------:R-:W-:Y:S02]  /*0880*/  MOV R3, R15 ;  /* 0x0000000f00037202 */ /* 0x000fe40000000f00 */
[----:B------:R-:W-:Y:S01]  /*0890*/  MOV R4, 0x8d0 ;  /* 0x000008d000047802 */ /* 0x000fe20000000f00 */
[----:B0-----:R-:W-:Y:S02]  /*08a0*/  IMAD.U32 R52, RZ, RZ, UR4 ;  /* 0x00000004ff347e24 */ /* 0x001fe4000f8e00ff */
[----:B------:R-:W-:-:S07]  /*08b0*/  IMAD.U32 R53, RZ, RZ, UR5 ;  /* 0x00000005ff357e24 */ /* 0x000fce000f8e00ff */
[----:B------:R-:W-:Y:S05]  /*08c0*/  CALL.REL.NOINC `($__internal_1_$__cuda_sm20_div_rn_f64_full) ;  /* 0x0000007400907944 */ /* 0x000fea0003c00000 */
[----:B------:R-:W-:-:S07]  /*08d0*/  IMAD.MOV.U32 R11, RZ, RZ, R3 ;  /* 0x000000ffff0b7224 */ /* 0x000fce00078e0003 */
.L_x_11:
[----:B------:R-:W-:Y:S05]  /*08e0*/  BSYNC.RECONVERGENT B1 ;  /* 0x0000000000017941 */ /* 0x000fea0003800200 */
.L_x_10:
[----:B------:R-:W0:Y:S01]  /*08f0*/  LDCU.64 UR4, c[0x3][0x48] ;  /* 0x00c00900ff0477ac */ /* 0x000e220008000a00 */
[----:B------:R-:W-:Y:S01]  /*0900*/  MOV R30, R10 ;  /* 0x0000000a001e7202 */ /* 0x000fe20000000f00 */
[----:B------:R-:W-:Y:S02]  /*0910*/  IMAD.MOV.U32 R31, RZ, RZ, R11 ;  /* 0x000000ffff1f7224 */ /* 0x000fe400078e000b */
[----:B------:R-:W-:Y:S02]  /*0920*/  IMAD.MOV.U32 R28, RZ, RZ, R8 ;  /* 0x000000ffff1c7224 */ /* 0x000fe400078e0008 */
[----:B------:R-:W-:Y:S01]  /*0930*/  IMAD.MOV.U32 R29, RZ, RZ, R9 ;  /* 0x000000ffff1d7224 */ /* 0x000fe200078e0009 */
[----:B0-----:R-:W-:Y:S01]  /*0940*/  MOV R22, UR4 ;  /* 0x0000000400167c02 */ /* 0x001fe20008000f00 */
[----:B------:R-:W-:Y:S01]  /*0950*/  IMAD.U32 R23, RZ, RZ, UR5 ;  /* 0x00000005ff177e24 */ /* 0x000fe2000f8e00ff */
[----:B------:R-:W-:Y:S06]  /*0960*/  BRA `(.L_x_6) ;  /* 0x0000001800007947 */ /* 0x000fec0003800000 */
.L_x_9:
[----:B------:R-:W0:Y:S01]  /*0970*/  LDCU.64 UR4, c[0x3][0x60] ;  /* 0x00c00c00ff0477ac */ /* 0x000e220008000a00 */
[----:B------:R-:W-:Y:S02]  /*0980*/  IMAD.MOV.U32 R28, RZ, RZ, R8 ;  /* 0x000000ffff1c7224 */ /* 0x000fe400078e0008 */
[----:B------:R-:W-:Y:S01]  /*0990*/  IMAD.MOV.U32 R29, RZ, RZ, R9 ;  /* 0x000000ffff1d7224 */ /* 0x000fe200078e0009 */
[----:B------:R-:W1:Y:S01]  /*09a0*/  LDCU.64 UR6, c[0x3][0x48] ;  /* 0x00c00900ff0677ac */ /* 0x000e620008000a00 */
[----:B0-----:R-:W-:Y:S01]  /*09b0*/  DSETP.NEU.AND P0, PT, RZ, UR4, PT ;  /* 0x00000004ff007e2a */ /* 0x001fe2000bf0d000 */
[----:B-1----:R-:W-:Y:S01]  /*09c0*/  MOV R22, UR6 ;  /* 0x0000000600167c02 */ /* 0x002fe20008000f00 */
[----:B------:R-:W-:-:S12]  /*09d0*/  IMAD.U32 R23, RZ, RZ, UR7 ;  /* 0x00000007ff177e24 */ /* 0x000fd8000f8e00ff */
[----:B------:R-:W-:Y:S05]  /*09e0*/  @!P0 BRA `(.L_x_6) ;  /* 0x0000001400e08947 */ /* 0x000fea0003800000 */
[----:B------:R-:W0:Y:S01]  /*09f0*/  LDCU UR10, c[0x3][0x84] ;  /* 0x00c01080ff0a77ac */ /* 0x000e220008000800 */
[----:B------:R-:W1:Y:S01]  /*0a00*/  LDC.64 R12, c[0x3][0x80] ;  /* 0x00c02000ff0c7b82 */ /* 0x000e620000000a00 */
[----:B------:R-:W-:Y:S01]  /*0a10*/  IMAD.MOV.U32 R2, RZ, RZ, 0x1 ;  /* 0x00000001ff027424 */ /* 0x000fe200078e00ff */
[----:B------:R-:W-:Y:S01]  /*0a20*/  BSSY.RECONVERGENT B1, `(.L_x_12) ;  /* 0x000001a000017945 */ /* 0x000fe20003800200 */
[----:B------:R-:W2:Y:S01]  /*0a30*/  LDCU.64 UR6, c[0x3][0x78] ;  /* 0x00c00f00ff0677ac */ /* 0x000ea20008000a00 */
[----:B0-----:R-:W1:Y:S03]  /*0a40*/  MUFU.RCP64H R3, UR10 ;  /* 0x0000000a00037d08 */ /* 0x001e660008001800 */
[----:B-1----:R-:W-:-:S08]  /*0a50*/  DFMA R4, R2, -R12, 1 ;  /* 0x3ff000000204742b */ /* 0x002fd0000000080c */
[----:B------:R-:W-:-:S08]  /*0a60*/  DFMA R4, R4, R4, R4 ;  /* 0x000000040404722b */ /* 0x000fd00000000004 */
[----:B------:R-:W-:Y:S02]  /*0a70*/  DFMA R10, R2, R4, R2 ;  /* 0x00000004020a722b */ /* 0x000fe40000000002 */
[----:B--2---:R-:W-:Y:S02]  /*0a80*/  DMUL R4, R8, UR6 ;  /* 0x0000000608047c28 */ /* 0x004fe40008000000 */
[----:B------:R-:W-:-:S04]  /*0a90*/  DADD R2, R12, UR6 ;  /* 0x000000060c027e29 */ /* 0x000fc80008000000 */
[----:B------:R-:W-:-:S04]  /*0aa0*/  DFMA R14, R10, -R12, 1 ;  /* 0x3ff000000a0e742b */ /* 0x000fc8000000080c */
[----:B------:R-:W-:-:S04]  /*0ab0*/  DFMA R4, R2, UR4, -R4 ;  /* 0x0000000402047c2b */ /* 0x000fc80008000804 */
[----:B------:R-:W-:-:S06]  /*0ac0*/  DFMA R14, R10, R14, R10 ;  /* 0x0000000e0a0e722b */ /* 0x000fcc000000000a */
[----:B------:R-:W-:Y:S02]  /*0ad0*/  FSETP.GEU.AND P1, PT, |R5|, 6.5827683646048100446e-37, PT ;  /* 0x036000000500780b */ /* 0x000fe40003f2e200 */
        /* <DEDUP_REMOVED lines=14> */
.L_x_13:
[----:B------:R-:W-:Y:S05]  /*0bc0*/  BSYNC.RECONVERGENT B1 ;  /* 0x0000000000017941 */ /* 0x000fea0003800200 */
.L_x_12:
        /* <DEDUP_REMOVED lines=8> */
.L_x_7:
        /* <DEDUP_REMOVED lines=30> */
.L_x_16:
[----:B------:R-:W-:Y:S05]  /*0e30*/  BSYNC.RECONVERGENT B1 ;  /* 0x0000000000017941 */ /* 0x000fea0003800200 */
.L_x_15:
        /* <DEDUP_REMOVED lines=8> */
.L_x_14:
        /* <DEDUP_REMOVED lines=37> */
.L_x_18:
[----:B------:R-:W-:Y:S05]  /*1110*/  BSYNC.RECONVERGENT B1 ;  /* 0x0000000000017941 */ /* 0x000fea0003800200 */
.L_x_17:
        /* <DEDUP_REMOVED lines=8> */
.L_x_5:
[----:B------:R-:W-:-:S09]  /*11a0*/  UISETP.GT.AND UP0, UPT, UR4, 0x6d, UPT ;  /* 0x0000006d0400788c */ /* 0x000fd2000bf04270 */
[----:B------:R-:W-:Y:S05]  /*11b0*/  BRA.U UP0, `(.L_x_19) ;  /* 0x0000000500f07547 */ /* 0x000fea000b800000 */
        /* <DEDUP_REMOVED lines=13> */
[----:B--2--5:R-:W-:-:S10]  /*1290*/  DMUL R14, R8, -UR4 ;  /* 0x80000004080e7c28 */ /* 0x024fd40008000000 */
        /* <DEDUP_REMOVED lines=20> */
.L_x_23:
[----:B------:R-:W-:Y:S05]  /*13e0*/  BSYNC.RECONVERGENT B1 ;  /* 0x0000000000017941 */ /* 0x000fea0003800200 */
.L_x_22:
        /* <DEDUP_REMOVED lines=8> */
.L_x_21:
[----:B------:R-:W0:Y:S01]  /*1470*/  LDCU.64 UR4, c[0x3][0x60] ;  /* 0x00c00c00ff0477ac */ /* 0x000e220008000a00 */
[----:B-----5:R-:W-:Y:S02]  /*1480*/  IMAD.MOV.U32 R26, RZ, RZ, R8 ;  /* 0x000000ffff1a7224 */ /* 0x020fe400078e0008 */
[----:B------:R-:W-:Y:S01]  /*1490*/  IMAD.MOV.U32 R27, RZ, RZ, R9 ;  /* 0x000000ffff1b7224 */ /* 0x000fe200078e0009 */
[----:B------:R-:W1:Y:S01]  /*14a0*/  LDCU.64 UR6, c[0x3][0x48] ;  /* 0x00c00900ff0677ac */ /* 0x000e620008000a00 */
[----:B0-----:R-:W-:Y:S01]  /*14b0*/  DSETP.NEU.AND P0, PT, RZ, UR4, PT ;  /* 0x00000004ff007e2a */ /* 0x001fe2000bf0d000 */
[----:B-1----:R-:W-:Y:S01]  /*14c0*/  MOV R22, UR6 ;  /* 0x0000000600167c02 */ /* 0x002fe20008000f00 */
[----:B------:R-:W-:-:S12]  /*14d0*/  IMAD.U32 R23, RZ, RZ, UR7 ;  /* 0x00000007ff177e24 */ /* 0x000fd8000f8e00ff */
[----:B------:R-:W-:Y:S05]  /*14e0*/  @!P0 BRA `(.L_x_6) ;  /* 0x0000000c00208947 */ /* 0x000fea0003800000 */
[----:B------:R-:W0:Y:S01]  /*14f0*/  LDC.64 R52, c[0x3][0x68] ;  /* 0x00c01a00ff347b82 */ /* 0x000e220000000a00 */
[----:B------:R-:W-:Y:S01]  /*1500*/  IMAD.MOV.U32 R2, RZ, RZ, 0x1 ;  /* 0x00000001ff027424 */ /* 0x000fe200078e00ff */
[----:B------:R-:W-:Y:S06]  /*1510*/  BSSY.RECONVERGENT B1, `(.L_x_24) ;  /* 0x0000017000017945 */ /* 0x000fec0003800200 */
[----:B------:R-:W1:Y:S01]  /*1520*/  LDC.64 R10, c[0x3][0x70] ;  /* 0x00c01c00ff0a7b82 */ /* 0x000e620000000a00 */
[----:B0-----:R-:W-:-:S06]  /*1530*/  DADD R52, -R52, UR4 ;  /* 0x0000000434347e29 */ /* 0x001fcc0008000100 */
[----:B------:R-:W0:Y:S02]  /*1540*/  MUFU.RCP64H R3, R53 ;  /* 0x0000003500037308 */ /* 0x000e240000001800 */
[----:B0-----:R-:W-:-:S08]  /*1550*/  DFMA R4, -R52, R2, 1 ;  /* 0x3ff000003404742b */ /* 0x001fd00000000102 */
[----:B------:R-:W-:-:S08]  /*1560*/  DFMA R4, R4, R4, R4 ;  /* 0x000000040404722b */ /* 0x000fd00000000004 */
[----:B------:R-:W-:Y:S02]  /*1570*/  DFMA R4, R2, R4, R2 ;  /* 0x000000040204722b */ /* 0x000fe40000000002 */
[----:B-1----:R-:W-:-:S06]  /*1580*/  DADD R2, R10, -UR4 ;  /* 0x800000040a027e29 */ /* 0x002fcc0008000000 */
[----:B------:R-:W-:Y:S02]  /*1590*/  DFMA R10, -R52, R4, 1 ;  /* 0x3ff00000340a742b */ /* 0x000fe40000000104 */
[----:B------:R-:W-:-:S06]  /*15a0*/  DMUL R12, R8, R2 ;  /* 0x00000002080c7228 */ /* 0x000fcc0000000000 */
[----:B------:R-:W-:-:S04]  /*15b0*/  DFMA R10, R4, R10, R4 ;  /* 0x0000000a040a722b */ /* 0x000fc80000000004 */
[----:B------:R-:W-:-:S04]  /*15c0*/  FSETP.GEU.AND P1, PT, |R13|, 6.5827683646048100446e-37, PT ;  /* 0x036000000d00780b */ /* 0x000fc80003f2e200 */
[----:B------:R-:W-:-:S08]  /*15d0*/  DMUL R2, R12, R10 ;  /* 0x0000000a0c027228 */ /* 0x000fd00000000000 */
[----:B------:R-:W-:-:S08]  /*15e0*/  DFMA R4, -R52, R2, R12 ;  /* 0x000000023404722b */ /* 0x000fd0000000010c */
[----:B------:R-:W-:-:S10]  /*15f0*/  DFMA R10, R10, R4, R2 ;  /* 0x000000040a0a722b */ /* 0x000fd40000000002 */
[----:B------:R-:W-:-:S05]  /*1600*/  FFMA R2, RZ, R53, R11 ;  /* 0x00000035ff027223 */ /* 0x000fca000000000b */
[----:B------:R-:W-:-:S13]  /*1610*/  FSETP.GT.AND P0, PT, |R2|, 1.469367938527859385e-39, PT ;  /* 0x001000000200780b */ /* 0x000fda0003f04200 */
[----:B------:R-:W-:Y:S05]  /*1620*/  @P0 BRA P1, `(.L_x_25) ;  /* 0x0000000000140947 */ /* 0x000fea0000800000 */
[----:B------:R-:W-:Y:S01]  /*1630*/  IMAD.MOV.U32 R10, RZ, RZ, R12 ;  /* 0x000000ffff0a7224 */ /* 0x000fe200078e000c */
[----:B------:R-:W-:Y:S02]  /*1640*/  MOV R3, R13 ;  /* 0x0000000d00037202 */ /* 0x000fe40000000f00 */
[----:B------:R-:W-:-:S07]  /*1650*/  MOV R4, 0x1670 ;  /* 0x0000167000047802 */ /* 0x000fce0000000f00 */
[----:B------:R-:W-:Y:S05]  /*1660*/  CALL.REL.NOINC `($__internal_1_$__cuda_sm20_div_rn_f64_full) ;  /* 0x0000006800287944 */ /* 0x000fea0003c00000 */
[----:B------:R-:W-:-:S07]  /*1670*/  IMAD.MOV.U32 R11, RZ, RZ, R3 ;  /* 0x000000ffff0b7224 */ /* 0x000fce00078e0003 */
.L_x_25:
[----:B------:R-:W-:Y:S05]  /*1680*/  BSYNC.RECONVERGENT B1 ;  /* 0x0000000000017941 */ /* 0x000fea0003800200 */
.L_x_24:
[----:B------:R-:W0:Y:S01]  /*1690*/  LDCU.64 UR4, c[0x3][0x48] ;  /* 0x00c00900ff0477ac */ /* 0x000e220008000a00 */
[----:B------:R-:W-:Y:S01]  /*16a0*/  IMAD.MOV.U32 R24, RZ, RZ, R10 ;  /* 0x000000ffff187224 */ /* 0x000fe200078e000a */
[----:B------:R-:W-:Y:S01]  /*16b0*/  MOV R26, R8 ;  /* 0x00000008001a7202 */ /* 0x000fe20000000f00 */
[----:B------:R-:W-:Y:S02]  /*16c0*/  IMAD.MOV.U32 R25, RZ, RZ, R11 ;  /* 0x000000ffff197224 */ /* 0x000fe400078e000b */
[----:B------:R-:W-:Y:S02]  /*16d0*/  IMAD.MOV.U32 R27, RZ, RZ, R9 ;  /* 0x000000ffff1b7224 */ /* 0x000fe400078e0009 */
[----:B0-----:R-:W-:Y:S02]  /*16e0*/  IMAD.U32 R22, RZ, RZ, UR4 ;  /* 0x00000004ff167e24 */ /* 0x001fe4000f8e00ff */
[----:B------:R-:W-:Y:S01]  /*16f0*/  IMAD.U32 R23, RZ, RZ, UR5 ;  /* 0x00000005ff177e24 */ /* 0x000fe2000f8e00ff */
[----:B------:R-:W-:Y:S06]  /*1700*/  BRA `(.L_x_6) ;  /* 0x0000000800987947 */ /* 0x000fec0003800000 */
.L_x_20:
[----:B------:R-:W0:Y:S01]  /*1710*/  LDC.64 R12, c[0x3][0x60] ;  /* 0x00c01800ff0c7b82 */ /* 0x000e220000000a00 */
[----:B------:R-:W1:Y:S01]  /*1720*/  LDCU.64 UR4, c[0x3][0x48] ;  /* 0x00c00900ff0477ac */ /* 0x000e620008000a00 */
[----:B-----5:R-:W-:Y:S01]  /*1730*/  MOV R32, R8 ;  /* 0x0000000800207202 */ /* 0x020fe20000000f00 */
[----:B------:R-:W-:Y:S02]  /*1740*/  IMAD.MOV.U32 R33, RZ, RZ, R9 ;  /* 0x000000ffff217224 */ /* 0x000fe400078e0009 */
[----:B-1----:R-:W-:Y:S02]  /*1750*/  IMAD.U32 R22, RZ, RZ, UR4 ;  /* 0x00000004ff167e24 */ /* 0x002fe4000f8e00ff */
[----:B------:R-:W-:Y:S01]  /*1760*/  IMAD.U32 R23, RZ, RZ, UR5 ;  /* 0x00000005ff177e24 */ /* 0x000fe2000f8e00ff */
[----:B0-----:R-:W-:-:S14]  /*1770*/  DSETP.NEU.AND P0, PT, R12, RZ, PT ;  /* 0x000000ff0c00722a */ /* 0x001fdc0003f0d000 */
[----:B------:R-:W-:Y:S05]  /*1780*/  @!P0 BRA `(.L_x_6) ;  /* 0x0000000800788947 */ /* 0x000fea0003800000 */
[----:B------:R-:W0:Y:S01]  /*1790*/  MUFU.RCP64H R3, R9 ;  /* 0x0000000900037308 */ /* 0x000e220000001800 */
[----:B------:R-:W-:Y:S01]  /*17a0*/  MOV R2, 0x1 ;  /* 0x0000000100027802 */ /* 0x000fe20000000f00 */
[----:B------:R-:W-:Y:S05]  /*17b0*/  BSSY.RECONVERGENT B1, `(.L_x_26) ;  /* 0x0000014000017945 */ /* 0x000fea0003800200 */
[----:B0-----:R-:W-:-:S08]  /*17c0*/  DFMA R4, -R8, R2, 1 ;  /* 0x3ff000000804742b */ /* 0x001fd00000000102 */
[----:B------:R-:W-:-:S08]  /*17d0*/  DFMA R4, R4, R4, R4 ;  /* 0x000000040404722b */ /* 0x000fd00000000004 */
[----:B------:R-:W-:Y:S02]  /*17e0*/  DFMA R4, R2, R4, R2 ;  /* 0x000000040204722b */ /* 0x000fe40000000002 */
[----:B------:R-:W-:-:S06]  /*17f0*/  DMUL R2, R12, R12 ;  /* 0x0000000c0c027228 */ /* 0x000fcc0000000000 */
[----:B------:R-:W-:-:S04]  /*1800*/  DFMA R10, -R8, R4, 1 ;  /* 0x3ff00000080a742b */ /* 0x000fc80000000104 */
[----:B------:R-:W-:-:S04]  /*1810*/  FSETP.GEU.AND P1, PT, |R3|, 6.5827683646048100446e-37, PT ;  /* 0x036000000300780b */ /* 0x000fc80003f2e200 */
[----:B------:R-:W-:-:S08]  /*1820*/  DFMA R10, R4, R10, R4 ;  /* 0x0000000a040a722b */ /* 0x000fd00000000004 */
[----:B------:R-:W-:-:S08]  /*1830*/  DMUL R4, R2, R10 ;  /* 0x0000000a02047228 */ /* 0x000fd00000000000 */
[----:B------:R-:W-:-:S08]  /*1840*/  DFMA R12, -R8, R4, R2 ;  /* 0x00000004080c722b */ /* 0x000fd00000000102 */
[----:B------:R-:W-:-:S10]  /*1850*/  DFMA R10, R10, R12, R4 ;  /* 0x0000000c0a0a722b */ /* 0x000fd40000000004 */
[----:B------:R-:W-:-:S05]  /*1860*/  FFMA R4, RZ, R9, R11 ;  /* 0x00000009ff047223 */ /* 0x000fca000000000b */
[----:B------:R-:W-:-:S13]  /*1870*/  FSETP.GT.AND P0, PT, |R4|, 1.469367938527859385e-39, PT ;  /* 0x001000000400780b */ /* 0x000fda0003f04200 */
[----:B------:R-:W-:Y:S05]  /*1880*/  @P0 BRA P1, `(.L_x_27) ;  /* 0x0000000000180947 */ /* 0x000fea0000800000 */
[----:B------:R-:W-:Y:S01]  /*1890*/  IMAD.MOV.U32 R10, RZ, RZ, R2 ;  /* 0x000000ffff0a7224 */ /* 0x000fe200078e0002 */
[----:B------:R-:W-:Y:S01]  /*18a0*/  MOV R4, 0x18e0 ;  /* 0x000018e000047802 */ /* 0x000fe20000000f00 */
[----:B------:R-:W-:Y:S02]  /*18b0*/  IMAD.MOV.U32 R52, RZ, RZ, R8 ;  /* 0x000000ffff347224 */ /* 0x000fe400078e0008 */
[----:B------:R-:W-:-:S07]  /*18c0*/  IMAD.MOV.U32 R53, RZ, RZ, R9 ;  /* 0x000000ffff357224 */ /* 0x000fce00078e0009 */
[----:B------:R-:W-:Y:S05]  /*18d0*/  CALL.REL.NOINC `($__internal_1_$__cuda_sm20_div_rn_f64_full) ;  /* 0x00000064008c7944 */ /* 0x000fea0003c00000 */
[----:B------:R-:W-:-:S07]  /*18e0*/  MOV R11, R3 ;  /* 0x00000003000b7202 */ /* 0x000fce0000000f00 */
.L_x_27:
[----:B------:R-:W-:Y:S05]  /*18f0*/  BSYNC.RECONVERGENT B1 ;  /* 0x0000000000017941 */ /* 0x000fea0003800200 */
.L_x_26:
        /* <DEDUP_REMOVED lines=8> */
.L_x_19:
[----:B------:R-:W-:-:S09]  /*1980*/  UISETP.NE.AND UP0, UPT, UR4, 0x6e, UPT ;  /* 0x0000006e0400788c */ /* 0x000fd2000bf05270 */
[----:B------:R-:W-:Y:S05]  /*1990*/  BRA.U !UP0, `(.L_x_28) ;  /* 0x0000000108b47547 */ /* 0x000fea000b800000 */
[----:B------:R-:W-:-:S09]  /*19a0*/  UISETP.NE.AND UP0, UPT, UR4, 0x70, UPT ;  /* 0x000000700400788c */ /* 0x000fd2000bf05270 */
[----:B------:R-:W-:Y:S05]  /*19b0*/  BRA.U UP0, `(.L_x_8) ;  /* 0x00000001009c7547 */ /* 0x000fea000b800000 */
[----:B------:R-:W0:Y:S01]  /*19c0*/  LDC.64 R2, c[0x3][0x60] ;  /* 0x00c01800ff027b82 */ /* 0x000e220000000a00 */
[----:B------:R-:W1:Y:S01]  /*19d0*/  LDCU.64 UR4, c[0x3][0x48] ;  /* 0x00c00900ff0477ac */ /* 0x000e620008000a00 */
[----:B-----5:R-:W-:Y:S01]  /*19e0*/  IMAD.MOV.U32 R56, RZ, RZ, R8 ;  /* 0x000000ffff387224 */ /* 0x020fe200078e0008 */
[----:B------:R-:W-:Y:S01]  /*19f0*/  MOV R57, R9 ;  /* 0x0000000900397202 */ /* 0x000fe20000000f00 */
[----:B-1----:R-:W-:Y:S02]  /*1a00*/  IMAD.U32 R22, RZ, RZ, UR4 ;  /* 0x00000004ff167e24 */ /* 0x002fe4000f8e00ff */
[----:B------:R-:W-:Y:S01]  /*1a10*/  IMAD.U32 R23, RZ, RZ, UR5 ;  /* 0x00000005ff177e24 */ /* 0x000fe2000f8e00ff */
[----:B0-----:R-:W-:-:S14]  /*1a20*/  DSETP.NEU.AND P0, PT, R2, RZ, PT ;  /* 0x000000ff0200722a */ /* 0x001fdc0003f0d000 */
[----:B------:R-:W-:Y:S05]  /*1a30*/  @!P0 BRA `(.L_x_6) ;  /* 0x0000000400cc8947 */ /* 0x000fea0003800000 */
[----:B------:R-:W0:Y:S01]  /*1a40*/  MUFU.RCP64H R5, R9 ;  /* 0x0000000900057308 */ /* 0x000e220000001800 */
[----:B------:R-:W-:Y:S01]  /*1a50*/  IMAD.MOV.U32 R4, RZ, RZ, 0x1 ;  /* 0x00000001ff047424 */ /* 0x000fe200078e00ff */
[----:B------:R-:W-:Y:S01]  /*1a60*/  DMUL R2, R2, R2 ;  /* 0x0000000202027228 */ /* 0x000fe20000000000 */
[----:B------:R-:W-:Y:S09]  /*1a70*/  BSSY.RECONVERGENT B1, `(.L_x_29) ;  /* 0x0000013000017945 */ /* 0x000ff20003800200 */
[----:B------:R-:W-:Y:S01]  /*1a80*/  FSETP.GEU.AND P1, PT, |R3|, 6.5827683646048100446e-37, PT ;  /* 0x036000000300780b */ /* 0x000fe20003f2e200 */
[----:B0-----:R-:W-:-:S08]  /*1a90*/  DFMA R10, -R8, R4, 1 ;  /* 0x3ff00000080a742b */ /* 0x001fd00000000104 */
[----:B------:R-:W-:-:S08]  /*1aa0*/  DFMA R10, R10, R10, R10 ;  /* 0x0000000a0a0a722b */ /* 0x000fd0000000000a */
[----:B------:R-:W-:-:S08]  /*1ab0*/  DFMA R10, R4, R10, R4 ;  /* 0x0000000a040a722b */ /* 0x000fd00000000004 */
[----:B------:R-:W-:-:S08]  /*1ac0*/  DFMA R4, -R8, R10, 1 ;  /* 0x3ff000000804742b */ /* 0x000fd0000000010a */
[----:B------:R-:W-:-:S08]  /*1ad0*/  DFMA R4, R10, R4, R10 ;  /* 0x000000040a04722b */ /* 0x000fd0000000000a */
[----:B------:R-:W-:-:S08]  /*1ae0*/  DMUL R10, R2, R4 ;  /* 0x00000004020a7228 */ /* 0x000fd00000000000 */
[----:B------:R-:W-:-:S08]  /*1af0*/  DFMA R12, -R8, R10, R2 ;  /* 0x0000000a080c722b */ /* 0x000fd00000000102 */
[----:B------:R-:W-:-:S10]  /*1b00*/  DFMA R10, R4, R12, R10 ;  /* 0x0000000c040a722b */ /* 0x000fd4000000000a */
[----:B------:R-:W-:-:S05]  /*1b10*/  FFMA R4, RZ, R9, R11 ;  /* 0x00000009ff047223 */ /* 0x000fca000000000b */
[----:B------:R-:W-:-:S13]  /*1b20*/  FSETP.GT.AND P0, PT, |R4|, 1.469367938527859385e-39, PT ;  /* 0x001000000400780b */ /* 0x000fda0003f04200 */
[----:B------:R-:W-:Y:S05]  /*1b30*/  @P0 BRA P1, `(.L_x_30) ;  /* 0x0000000000180947 */ /* 0x000fea0000800000 */
[----:B------:R-:W-:Y:S01]  /*1b40*/  MOV R10, R2 ;  /* 0x00000002000a7202 */ /* 0x000fe20000000f00 */
[----:B------:R-:W-:Y:S01]  /*1b50*/  IMAD.MOV.U32 R52, RZ, RZ, R8 ;  /* 0x000000ffff347224 */ /* 0x000fe200078e0008 */
[----:B------:R-:W-:Y:S01]  /*1b60*/  MOV R4, 0x1b90 ;  /* 0x00001b9000047802 */ /* 0x000fe20000000f00 */
[----:B------:R-:W-:-:S07]  /*1b70*/  IMAD.MOV.U32 R53, RZ, RZ, R9 ;  /* 0x000000ffff357224 */ /* 0x000fce00078e0009 */
[----:B------:R-:W-:Y:S05]  /*1b80*/  CALL.REL.NOINC `($__internal_1_$__cuda_sm20_div_rn_f64_full) ;  /* 0x0000006000e07944 */ /* 0x000fea0003c00000 */
[----:B------:R-:W-:-:S07]  /*1b90*/  IMAD.MOV.U32 R11, RZ, RZ, R3 ;  /* 0x000000ffff0b7224 */ /* 0x000fce00078e0003 */
.L_x_30:
[----:B------:R-:W-:Y:S05]  /*1ba0*/  BSYNC.RECONVERGENT B1 ;  /* 0x0000000000017941 */ /* 0x000fea0003800200 */
.L_x_29:
        /* <DEDUP_REMOVED lines=8> */
.L_x_8:
[----:B------:R-:W0:Y:S02]  /*1c30*/  LDCU.64 UR4, c[0x3][0x48] ;  /* 0x00c00900ff0477ac */ /* 0x000e240008000a00 */
[----:B0-----:R-:W-:Y:S02]  /*1c40*/  IMAD.U32 R22, RZ, RZ, UR4 ;  /* 0x00000004ff167e24 */ /* 0x001fe4000f8e00ff */
[----:B------:R-:W-:Y:S01]  /*1c50*/  IMAD.U32 R23, RZ, RZ, UR5 ;  /* 0x00000005ff177e24 */ /* 0x000fe2000f8e00ff */
[----:B------:R-:W-:Y:S06]  /*1c60*/  BRA `(.L_x_6) ;  /* 0x0000000400407947 */ /* 0x000fec0003800000 */
.L_x_28:
[----:B------:R-:W0:Y:S02]  /*1c70*/  LDCU UR4, c[0x3][0x88] ;  /* 0x00c01100ff0477ac */ /* 0x000e240008000800 */
[----:B0-----:R-:W-:-:S09]  /*1c80*/  UISETP.NE.AND UP0, UPT, UR4, 0x1, UPT ;  /* 0x000000010400788c */ /* 0x001fd2000bf05270 */
[----:B------:R-:W-:Y:S05]  /*1c90*/  BRA.U UP0, `(.L_x_31) ;  /* 0x0000000100907547 */ /* 0x000fea000b800000 */
[----:B------:R-:W0:Y:S01]  /*1ca0*/  LDCU UR4, c[0x3][0x74] ;  /* 0x00c00e80ff0477ac */ /* 0x000e220008000800 */
[----:B------:R-:W1:Y:S01]  /*1cb0*/  LDC.64 R14, c[0x3][0x70] ;  /* 0x00c01c00ff0e7b82 */ /* 0x000e620000000a00 */
[----:B------:R-:W-:Y:S01]  /*1cc0*/  HFMA2 R2, -RZ, RZ, 0, 5.9604644775390625e-08 ;  /* 0x00000001ff027431 */ /* 0x000fe200000001ff */
        /* <DEDUP_REMOVED lines=18> */
[----:B------:R-:W-:Y:S01]  /*1df0*/  MOV R4, 0x1e40 ;  /* 0x00001e4000047802 */ /* 0x000fe20000000f00 */
[----:B------:R-:W-:Y:S02]  /*1e00*/  IMAD.MOV.U32 R3, RZ, RZ, R13 ;  /* 0x000000ffff037224 */ /* 0x000fe400078e000d */
[----:B0-----:R-:W-:Y:S01]  /*1e10*/  IMAD.U32 R52, RZ, RZ, UR4 ;  /* 0x00000004ff347e24 */ /* 0x001fe2000f8e00ff */
[----:B------:R-:W-:-:S07]  /*1e20*/  MOV R53, UR5 ;  /* 0x0000000500357c02 */ /* 0x000fce0008000f00 */
[----:B------:R-:W-:Y:S05]  /*1e30*/  CALL.REL.NOINC `($__internal_1_$__cuda_sm20_div_rn_f64_full) ;  /* 0x0000006000347944 */ /* 0x000fea0003c00000 */
[----:B------:R-:W-:-:S07]  /*1e40*/  IMAD.MOV.U32 R11, RZ, RZ, R3 ;  /* 0x000000ffff0b7224 */ /* 0x000fce00078e0003 */
.L_x_33:
[----:B------:R-:W-:Y:S05]  /*1e50*/  BSYNC.RECONVERGENT B1 ;  /* 0x0000000000017941 */ /* 0x000fea0003800200 */
.L_x_32:
        /* <DEDUP_REMOVED lines=8> */
.L_x_31:
[----:B------:R-:W0:Y:S01]  /*1ee0*/  LDCU.64 UR4, c[0x3][0x60] ;  /* 0x00c00c00ff0477ac */ /* 0x000e220008000a00 */
[----:B-----5:R-:W-:Y:S01]  /*1ef0*/  MOV R24, R8 ;  /* 0x0000000800187202 */ /* 0x020fe20000000f00 */
[----:B------:R-:W-:Y:S01]  /*1f00*/  IMAD.MOV.U32 R25, RZ, RZ, R9 ;  /* 0x000000ffff197224 */ /* 0x000fe200078e0009 */
[----:B------:R-:W1:Y:S01]  /*1f10*/  LDCU.64 UR6, c[0x3][0x48] ;  /* 0x00c00900ff0677ac */ /* 0x000e620008000a00 */
[----:B0-----:R-:W-:Y:S01]  /*1f20*/  DSETP.NEU.AND P0, PT, RZ, UR4, PT ;  /* 0x00000004ff007e2a */ /* 0x001fe2000bf0d000 */
[----:B-1----:R-:W-:Y:S02]  /*1f30*/  IMAD.U32 R22, RZ, RZ, UR6 ;  /* 0x00000006ff167e24 */ /* 0x002fe4000f8e00ff */
[----:B------:R-:W-:-:S11]  /*1f40*/  IMAD.U32 R23, RZ, RZ, UR7 ;  /* 0x00000007ff177e24 */ /* 0x000fd6000f8e00ff */
[----:B------:R-:W-:Y:S05]  /*1f50*/  @!P0 BRA `(.L_x_6) ;  /* 0x0000000000848947 */ /* 0x000fea0003800000 */
[----:B------:R-:W0:Y:S01]  /*1f60*/  LDC.64 R52, c[0x3][0x70] ;  /* 0x00c01c00ff347b82 */ /* 0x000e220000000a00 */
[----:B------:R-:W-:Y:S01]  /*1f70*/  MOV R2, 0x1 ;  /* 0x0000000100027802 */ /* 0x000fe20000000f00 */
        /* <DEDUP_REMOVED lines=20> */
[----:B------:R-:W-:-:S07]  /*20c0*/  IMAD.MOV.U32 R3, RZ, RZ, R13 ;  /* 0x000000ffff037224 */ /* 0x000fce00078e000d */
[----:B------:R-:W-:Y:S05]  /*20d0*/  CALL.REL.NOINC `($__internal_1_$__cuda_sm20_div_rn_f64_full) ;  /* 0x0000005c008c7944 */ /* 0x000fea0003c00000 */
[----:B------:R-:W-:-:S07]  /*20e0*/  IMAD.MOV.U32 R11, RZ, RZ, R3 ;  /* 0x000000ffff0b7224 */ /* 0x000fce00078e0003 */
.L_x_35:
[----:B------:R-:W-:Y:S05]  /*20f0*/  BSYNC.RECONVERGENT B1 ;  /* 0x0000000000017941 */ /* 0x000fea0003800200 */
.L_x_34:
[----:B------:R-:W0:Y:S01]  /*2100*/  LDCU.64 UR4, c[0x3][0x48] ;  /* 0x00c00900ff0477ac */ /* 0x000e220008000a00 */
[----:B------:R-:W-:Y:S01]  /*2110*/  MOV R26, R10 ;  /* 0x0000000a001a7202 */ /* 0x000fe20000000f00 */
[----:B------:R-:W-:Y:S02]  /*2120*/  IMAD.MOV.U32 R27, RZ, RZ, R11 ;  /* 0x000000ffff1b7224 */ /* 0x000fe400078e000b */
[----:B------:R-:W-:Y:S02]  /*2130*/  IMAD.MOV.U32 R24, RZ, RZ, R8 ;  /* 0x000000ffff187224 */ /* 0x000fe400078e0008 */
[----:B------:R-:W-:Y:S01]  /*2140*/  IMAD.MOV.U32 R25, RZ, RZ, R9 ;  /* 0x000000ffff197224 */ /* 0x000fe200078e0009 */
[----:B0-----:R-:W-:Y:S01]  /*2150*/  MOV R22, UR4 ;  /* 0x0000000400167c02 */ /* 0x001fe20008000f00 */
[----:B------:R-:W-:-:S07]  /*2160*/  IMAD.U32 R23, RZ, RZ, UR5 ;  /* 0x00000005ff177e24 */ /* 0x000fce000f8e00ff */
.L_x_6:
[----:B------:R-:W-:Y:S01]  /*2170*/  DSETP.NEU.AND P0, PT, R32, RZ, PT ;  /* 0x000000ff2000722a */ /* 0x000fe20003f0d000 */
[----:B------:R-:W-:-:S13]  /*2180*/  BSSY.RECONVERGENT B1, `(.L_x_36) ;  /* 0x000002d000017945 */ /* 0x000fda0003800200 */
[----:B------:R-:W-:Y:S05]  /*2190*/  @!P0 BRA `(.L_x_37) ;  /* 0x0000000000ac8947 */ /* 0x000fea0003800000 */
[----:B------:R-:W0:Y:S01]  /*21a0*/  MUFU.RCP64H R3, R33 ;  /* 0x0000002100037308 */ /* 0x000e220000001800 */
[----:B------:R-:W-:Y:S01]  /*21b0*/  VIADD R2, R33, 0x300402 ;  /* 0x0030040221027836 */ /* 0x000fe20000000000 */
[----:B------:R-:W-:Y:S04]  /*21c0*/  BSSY.RECONVERGENT B0, `(.L_x_38) ;  /* 0x0000010000007945 */ /* 0x000fe80003800200 */
[----:B------:R-:W-:Y:S01]  /*21d0*/  FSETP.GEU.AND P0, PT, |R2|, 5.8789094863358348022e-39, PT ;  /* 0x004004020200780b */ /* 0x000fe20003f0e200 */
[----:B0-----:R-:W-:-:S08]  /*21e0*/  DFMA R4, R2, -R32, 1 ;  /* 0x3ff000000204742b */ /* 0x001fd00000000820 */
[----:B------:R-:W-:-:S08]  /*21f0*/  DFMA R4, R4, R4, R4 ;  /* 0x000000040404722b */ /* 0x000fd00000000004 */
[----:B------:R-:W-:-:S08]  /*2200*/  DFMA R4, R2, R4, R2 ;  /* 0x000000040204722b */ /* 0x000fd00000000002 */
[----:B-----5:R-:W-:-:S08]  /*2210*/  DFMA R8, R4, -R32, 1 ;  /* 0x3ff000000408742b */ /* 0x020fd00000000820 */
[----:B------:R-:W-:Y:S01]  /*2220*/  DFMA R2, R4, R8, R4 ;  /* 0x000000080402722b */ /* 0x000fe20000000004 */
[----:B------:R-:W-:Y:S10]  /*2230*/  @P0 BRA `(.L_x_39) ;  /* 0x0000000000200947 */ /* 0x000ff40003800000 */
[----:B------:R-:W-:Y:S01]  /*2240*/  LOP3.LUT R2, R33, 0x7fffffff, RZ, 0xc0, !PT ;  /* 0x7fffffff21027812 */ /* 0x000fe200078ec0ff */
[----:B------:R-:W-:Y:S01]  /*2250*/  IMAD.MOV.U32 R14, RZ, RZ, R32 ;  /* 0x000000ffff0e7224 */ /* 0x000fe200078e0020 */
[----:B------:R-:W-:Y:S02]  /*2260*/  MOV R15, R33 ;  /* 0x00000021000f7202 */ /* 0x000fe40000000f00 */
[----:B------:R-:W-:Y:S01]  /*2270*/  MOV R4, 0x22a0 ;  /* 0x000022a000047802 */ /* 0x000fe20000000f00 */
[----:B------:R-:W-:-:S07]  /*2280*/  VIADD R5, R2, 0xfff00000 ;  /* 0xfff0000002057836 */ /* 0x000fce0000000000 */
[----:B------:R-:W-:Y:S05]  /*2290*/  CALL.REL.NOINC `($__internal_0_$__cuda_sm20_dblrcp_rn_slowpath_v3) ;  /* 0x00000058007c7944 */ /* 0x000fea0003c00000 */
[----:B------:R-:W-:Y:S02]  /*22a0*/  IMAD.MOV.U32 R2, RZ, RZ, R8 ;  /* 0x000000ffff027224 */ /* 0x000fe400078e0008 */
[----:B------:R-:W-:-:S07]  /*22b0*/  IMAD.MOV.U32 R3, RZ, RZ, R9 ;  /* 0x000000ffff037224 */ /* 0x000fce00078e0009 */
.L_x_39:
[----:B------:R-:W-:Y:S05]  /*22c0*/  BSYNC.RECONVERGENT B0 ;  /* 0x0000000000007941 */ /* 0x000fea0003800200 */
.L_x_38:
[----:B------:R-:W0:Y:S01]  /*22d0*/  LDCU UR4, c[0x3][0x8c] ;  /* 0x00c01180ff0477ac */ /* 0x000e220008000800 */
[----:B------:R-:W-:Y:S01]  /*22e0*/  MOV R4, 0x1 ;  /* 0x0000000100047802 */ /* 0x000fe20000000f00 */
[----:B------:R-:W-:Y:S01]  /*22f0*/  BSSY.RECONVERGENT B2, `(.L_x_40) ;  /* 0x0000013000027945 */ /* 0x000fe20003800200 */
[----:B------:R-:W-:Y:S01]  /*2300*/  FSETP.GEU.AND P1, PT, |R3|, 6.5827683646048100446e-37, PT ;  /* 0x036000000300780b */ /* 0x000fe20003f2e200 */
[----:B0-----:R-:W0:Y:S08]  /*2310*/  I2F.F64 R52, UR4 ;  /* 0x0000000400347d12 */ /* 0x001e300008201c00 */
[----:B0-----:R-:W0:Y:S02]  /*2320*/  MUFU.RCP64H R5, R53 ;  /* 0x0000003500057308 */ /* 0x001e240000001800 */
        /* <DEDUP_REMOVED lines=12> */
[----:B------:R-:W-:-:S07]  /*23f0*/  MOV R4, 0x2410 ;  /* 0x0000241000047802 */ /* 0x000fce0000000f00 */
[----:B------:R-:W-:Y:S05]  /*2400*/  CALL.REL.NOINC `($__internal_1_$__cuda_sm20_div_rn_f64_full) ;  /* 0x0000005800c07944 */ /* 0x000fea0003c00000 */
[----:B------:R-:W-:-:S07]  /*2410*/  IMAD.MOV.U32 R11, RZ, RZ, R3 ;  /* 0x000000ffff0b7224 */ /* 0x000fce00078e0003 */
.L_x_41:
[----:B------:R-:W-:Y:S05]  /*2420*/  BSYNC.RECONVERGENT B2 ;  /* 0x0000000000027941 */ /* 0x000fea0003800200 */
.L_x_40:
[----:B------:R-:W-:Y:S01]  /*2430*/  IMAD.MOV.U32 R20, RZ, RZ, R10 ;  /* 0x000000ffff147224 */ /* 0x000fe200078e000a */
[----:B------:R-:W-:-:S07]  /*2440*/  MOV R21, R11 ;  /* 0x0000000b00157202 */ /* 0x000fce0000000f00 */
.L_x_37:
[----:B------:R-:W-:Y:S05]  /*2450*/  BSYNC.RECONVERGENT B1 ;  /* 0x0000000000017941 */ /* 0x000fea0003800200 */
.L_x_36:
[----:B------:R-:W-:Y:S01]  /*2460*/  DSETP.NEU.AND P0, PT, R24, RZ, PT ;  /* 0x000000ff1800722a */ /* 0x000fe20003f0d000 */
[----:B------:R-:W-:Y:S05]  /*2470*/  BSSY.RECONVERGENT B1, `(.L_x_42) ;  /* 0x000005b000017945 */ /* 0x000fea0003800200 */
[----:B------:R-:W-:-:S14]  /*2480*/  DSETP.NEU.OR P0, PT, R26, RZ, P0 ;  /* 0x000000ff1a00722a */ /* 0x000fdc000070d400 */
        /* <DEDUP_REMOVED lines=13> */
[----:B------:R-:W-:Y:S01]  /*2560*/  MOV R4, 0x25a0 ;  /* 0x000025a000047802 */ /* 0x000fe20000000f00 */
[----:B------:R-:W-:Y:S01]  /*2570*/  IMAD.MOV.U32 R15, RZ, RZ, R27 ;  /* 0x000000ffff0f7224 */ /* 0x000fe200078e001b */
[----:B------:R-:W-:-:S07]  /*2580*/  IADD3 R5, PT, PT, R2, -0x100000, RZ ;  /* 0xfff0000002057810 */ /* 0x000fce0007ffe0ff */
[----:B------:R-:W-:Y:S05]  /*2590*/  CALL.REL.NOINC `($__internal_0_$__cuda_sm20_dblrcp_rn_slowpath_v3) ;  /* 0x0000005400bc7944 */ /* 0x000fea0003c00000 */
[----:B------:R-:W-:Y:S02]  /*25a0*/  IMAD.MOV.U32 R2, RZ, RZ, R8 ;  /* 0x000000ffff027224 */ /* 0x000fe400078e0008 */
[----:B------:R-:W-:-:S07]  /*25b0*/  IMAD.MOV.U32 R3, RZ, RZ, R9 ;  /* 0x000000ffff037224 */ /* 0x000fce00078e0009 */
.L_x_45:
[----:B------:R-:W-:Y:S05]  /*25c0*/  BSYNC.RECONVERGENT B0 ;  /* 0x0000000000007941 */ /* 0x000fea0003800200 */
.L_x_44:
[----:B------:R-:W0:Y:S01]  /*25d0*/  MUFU.RCP64H R5, R25 ;  /* 0x0000001900057308 */ /* 0x000e220000001800 */
[----:B------:R-:W-:Y:S01]  /*25e0*/  VIADD R4, R25, 0x300402 ;  /* 0x0030040219047836 */ /* 0x000fe20000000000 */
[----:B------:R-:W-:Y:S04]  /*25f0*/  BSSY.RECONVERGENT B0, `(.L_x_46) ;  /* 0x000000e000007945 */ /* 0x000fe80003800200 */
[----:B------:R-:W-:Y:S01]  /*2600*/  FSETP.GEU.AND P1, PT, |R4|, 5.8789094863358348022e-39, PT ;  /* 0x004004020400780b */ /* 0x000fe20003f2e200 */
[----:B0-----:R-:W-:-:S08]  /*2610*/  DFMA R8, R4, -R24, 1 ;  /* 0x3ff000000408742b */ /* 0x001fd00000000818 */
[----:B------:R-:W-:-:S08]  /*2620*/  DFMA R8, R8, R8, R8 ;  /* 0x000000080808722b */ /* 0x000fd00000000008 */
[----:B------:R-:W-:-:S08]  /*2630*/  DFMA R8, R4, R8, R4 ;  /* 0x000000080408722b */ /* 0x000fd00000000004 */
[----:B------:R-:W-:-:S08]  /*2640*/  DFMA R10, R8, -R24, 1 ;  /* 0x3ff00000080a742b */ /* 0x000fd00000000818 */
[----:B------:R-:W-:Y:S01]  /*2650*/  DFMA R8, R8, R10, R8 ;  /* 0x0000000a0808722b */ /* 0x000fe20000000008 */
[----:B------:R-:W-:Y:S10]  /*2660*/  @P1 BRA `(.L_x_47) ;  /* 0x0000000000181947 */ /* 0x000ff40003800000 */
[----:B------:R-:W-:Y:S01]  /*2670*/  LOP3.LUT R4, R25, 0x7fffffff, RZ, 0xc0, !PT ;  /* 0x7fffffff19047812 */ /* 0x000fe200078ec0ff */
[----:B------:R-:W-:Y:S01]  /*2680*/  IMAD.MOV.U32 R15, RZ, RZ, R25 ;  /* 0x000000ffff0f7224 */ /* 0x000fe200078e0019 */
[----:B------:R-:W-:-:S03]  /*2690*/  MOV R14, R24 ;  /* 0x00000018000e7202 */ /* 0x000fc60000000f00 */
[----:B------:R-:W-:Y:S01]  /*26a0*/  VIADD R5, R4, 0xfff00000 ;  /* 0xfff0000004057836 */ /* 0x000fe20000000000 */
[----:B------:R-:W-:-:S07]  /*26b0*/  MOV R4, 0x26d0 ;  /* 0x000026d000047802 */ /* 0x000fce0000000f00 */
[----:B------:R-:W-:Y:S05]  /*26c0*/  CALL.REL.NOINC `($__internal_0_$__cuda_sm20_dblrcp_rn_slowpath_v3) ;  /* 0x0000005400707944 */ /* 0x000fea0003c00000 */
.L_x_47:
[----:B------:R-:W-:Y:S05]  /*26d0*/  BSYNC.RECONVERGENT B0 ;  /* 0x0000000000007941 */ /* 0x000fea0003800200 */
.L_x_46:
[----:B------:R-:W-:-:S14]  /*26e0*/  DSETP.GEU.AND P1, PT, R2, R8, PT ;  /* 0x000000080200722a */ /* 0x000fdc0003f2e000 */
[----:B------:R-:W-:Y:S05]  /*26f0*/  @P1 BRA `(.L_x_48) ;  /* 0x0000000000641947 */ /* 0x000fea0003800000 */
[----:B------:R-:W0:Y:S01]  /*2700*/  LDCU UR4, c[0x3][0x8c] ;  /* 0x00c01180ff0477ac */ /* 0x000e220008000800 */
[----:B------:R-:W-:Y:S01]  /*2710*/  IMAD.MOV.U32 R4, RZ, RZ, 0x1 ;  /* 0x00000001ff047424 */ /* 0x000fe200078e00ff */
[----:B------:R-:W-:Y:S01]  /*2720*/  FSETP.GEU.AND P2, PT, |R3|, 6.5827683646048100446e-37, PT ;  /* 0x036000000300780b */ /* 0x000fe20003f4e200 */
[----:B------:R-:W-:Y:S01]  /*2730*/  BSSY.RECONVERGENT B2, `(.L_x_49) ;  /* 0x0000012000027945 */ /* 0x000fe20003800200 */
        /* <DEDUP_REMOVED lines=13> */
[----:B------:R-:W-:Y:S02]  /*2810*/  MOV R10, R2 ;  /* 0x00000002000a7202 */ /* 0x000fe40000000f00 */
[----:B------:R-:W-:-:S07]  /*2820*/  MOV R4, 0x2840 ;  /* 0x0000284000047802 */ /* 0x000fce0000000f00 */
[----:B------:R-:W-:Y:S05]  /*2830*/  CALL.REL.NOINC `($__internal_1_$__cuda_sm20_div_rn_f64_full) ;  /* 0x0000005400b47944 */ /* 0x000fea0003c00000 */
[----:B------:R-:W-:-:S07]  /*2840*/  IMAD.MOV.U32 R11, RZ, RZ, R3 ;  /* 0x000000ffff0b7224 */ /* 0x000fce00078e0003 */
.L_x_50:
[----:B------:R-:W-:Y:S05]  /*2850*/  BSYNC.RECONVERGENT B2 ;  /* 0x0000000000027941 */ /* 0x000fea0003800200 */
.L_x_49:
[----:B------:R-:W-:Y:S02]  /*2860*/  IMAD.MOV.U32 R20, RZ, RZ, R10 ;  /* 0x000000ffff147224 */ /* 0x000fe400078e000a */
[----:B------:R-:W-:Y:S01]  /*2870*/  IMAD.MOV.U32 R21, RZ, RZ, R11 ;  /* 0x000000ffff157224 */ /* 0x000fe200078e000b */
[----:B------:R-:W-:Y:S06]  /*2880*/  BRA `(.L_x_43) ;  /* 0x0000000000647947 */ /* 0x000fec0003800000 */
.L_x_48:
        /* <DEDUP_REMOVED lines=22> */
.L_x_52:
[----:B------:R-:W-:Y:S05]  /*29f0*/  BSYNC.RECONVERGENT B2 ;  /* 0x0000000000027941 */ /* 0x000fea0003800200 */
.L_x_51:
[----:B------:R-:W-:Y:S01]  /*2a00*/  MOV R20, R10 ;  /* 0x0000000a00147202 */ /* 0x000fe20000000f00 */
[----:B------:R-:W-:-:S07]  /*2a10*/  IMAD.MOV.U32 R21, RZ, RZ, R11 ;  /* 0x000000ffff157224 */ /* 0x000fce00078e000b */
.L_x_43:
[----:B------:R-:W-:Y:S05]  /*2a20*/  BSYNC.RECONVERGENT B1 ;  /* 0x0000000000017941 */ /* 0x000fea0003800200 */
.L_x_42:
[----:B------:R-:W-:Y:S01]  /*2a30*/  DSETP.NEU.AND P1, PT, R32, RZ, PT ;  /* 0x000000ff2000722a */ /* 0x000fe20003f2d000 */
[----:B------:R-:W-:Y:S01]  /*2a40*/  BSSY.RECONVERGENT B1, `(.L_x_53) ;  /* 0x0000069000017945 */ /* 0x000fe20003800200 */
[----:B-----5:R-:W-:Y:S01]  /*2a50*/  IMAD.MOV.U32 R9, RZ, RZ, R7 ;  /* 0x000000ffff097224 */ /* 0x020fe200078e0007 */
[----:B------:R-:W-:Y:S01]  /*2a60*/  MOV R17, R37 ;  /* 0x0000002500117202 */ /* 0x000fe20000000f00 */
[----:B------:R-:W-:-:S10]  /*2a70*/  IMAD.MOV.U32 R18, RZ, RZ, R6 ;  /* 0x000000ffff127224 */ /* 0x000fd400078e0006 */
[----:B------:R-:W-:Y:S05]  /*2a80*/  @!P1 BRA `(.L_x_54) ;  /* 0x0000000400909947 */ /* 0x000fea0003800000 */
[----:B------:R-:W-:Y:S01]  /*2a90*/  SHF.R.U32.HI R2, RZ, 0x2, R39 ;  /* 0x00000002ff027819 */ /* 0x000fe20000011627 */
[----:B------:R-:W-:Y:S01]  /*2aa0*/  IMAD.SHL.U32 R4, R7, 0x10, RZ ;  /* 0x0000001007047824 */ /* 0x000fe200078e00ff */
[----:B------:R-:W-:Y:S01]  /*2ab0*/  SHF.R.U32.HI R5, RZ, 0x2, R36 ;  /* 0x00000002ff057819 */ /* 0x000fe20000011624 */
[----:B------:R-:W-:Y:S01]  /*2ac0*/  IMAD.MOV.U32 R11, RZ, RZ, 0x3ca00000 ;  /* 0x3ca00000ff0b7424 */ /* 0x000fe200078e00ff */
[----:B------:R-:W-:Y:S01]  /*2ad0*/  LOP3.LUT R2, R2, R39, RZ, 0x3c, !PT ;  /* 0x0000002702027212 */ /* 0x000fe200078e3cff */
[----:B------:R-:W-:Y:S01]  /*2ae0*/  BSSY.RECONVERGENT B2, `(.L_x_55) ;  /* 0x0000043000027945 */ /* 0x000fe20003800200 */
[----:B------:R-:W-:Y:S02]  /*2af0*/  LOP3.LUT R5, R5, R36, RZ, 0x3c, !PT ;  /* 0x0000002405057212 */ /* 0x000fe400078e3cff */
[----:B------:R-:W-:Y:S01]  /*2b00*/  MOV R10, 0x0 ;  /* 0x00000000000a7802 */ /* 0x000fe20000000f00 */
[----:B------:R-:W-:Y:S01]  /*2b10*/  IMAD.SHL.U32 R3, R2, 0x2, RZ ;  /* 0x0000000202037824 */ /* 0x000fe200078e00ff */
[----:B------:R-:W-:-:S04]  /*2b20*/  MOV R13, 0x3e055027 ;  /* 0x3e055027000d7802 */ /* 0x000fc80000000f00 */
[----:B------:R-:W-:-:S04]  /*2b30*/  LOP3.LUT R3, R7, R4, R3, 0x96, !PT ;  /* 0x0000000407037212 */ /* 0x000fc800078e9603 */
[----:B------:R-:W-:Y:S01]  /*2b40*/  LOP3.LUT R18, R3, R2, RZ, 0x3c, !PT ;  /* 0x0000000203127212 */ /* 0x000fe200078e3cff */
[----:B------:R-:W-:-:S03]  /*2b50*/  IMAD.SHL.U32 R3, R5, 0x2, RZ ;  /* 0x0000000205037824 */ /* 0x000fc600078e00ff */
[----:B------:R-:W-:-:S04]  /*2b60*/  SHF.L.U32 R2, R18, 0x4, RZ ;  /* 0x0000000412027819 */ /* 0x000fc800000006ff */
[----:B------:R-:W-:Y:S02]  /*2b70*/  LOP3.LUT R3, R5, R3, R2, 0x96, !PT ;  /* 0x0000000305037212 */ /* 0x000fe400078e9602 */
[C---:B------:R-:W-:Y:S01]  /*2b80*/  IADD3 R5, PT, PT, R38.reuse, 0x587c5, R18 ;  /* 0x000587c526057810 */ /* 0x040fe20007ffe012 */
[----:B------:R-:W-:Y:S01]  /*2b90*/  VIADD R38, R38, 0xb0f8a ;  /* 0x000b0f8a26267836 */ /* 0x000fe20000000000 */
[----:B------:R-:W-:-:S05]  /*2ba0*/  LOP3.LUT R9, R3, R18, RZ, 0x3c, !PT ;  /* 0x0000001203097212 */ /* 0x000fca00078e3cff */
[----:B------:R-:W-:-:S04]  /*2bb0*/  IMAD.IADD R2, R9, 0x1, R38 ;  /* 0x0000000109027824 */ /* 0x000fc800078e0226 */
[----:B------:R-:W-:-:S03]  /*2bc0*/  IMAD.WIDE.U32 R2, R2, 0x200000, RZ ;  /* 0x0020000002027825 */ /* 0x000fc600078e00ff */
[----:B------:R-:W-:Y:S01]  /*2bd0*/  LOP3.LUT R4, R2, R5, RZ, 0x3c, !PT ;  /* 0x0000000502047212 */ /* 0x000fe200078e3cff */
[----:B------:R-:W-:-:S04]  /*2be0*/  IMAD.MOV.U32 R5, RZ, RZ, R3 ;  /* 0x000000ffff057224 */ /* 0x000fc800078e0003 */
[----:B------:R-:W0:Y:S02]  /*2bf0*/  I2F.F64.U64 R2, R4 ;  /* 0x0000000400027312 */ /* 0x000e240000301800 */
[----:B0-----:R-:W-:-:S06]  /*2c00*/  DFMA R2, R2, R10, 5.5511151231257827021e-17 ;  /* 0x3c9000000202742b */ /* 0x001fcc000000000a */
[----:B------:R0:W1:Y:S08]  /*2c10*/  F2F.F32.F64 R8, R2 ;  /* 0x0000000200087310 */ /* 0x0000700000301000 */
[----:B0-----:R-:W0:Y:S01]  /*2c20*/  MUFU.RCP64H R3, R33 ;  /* 0x0000002100037308 */ /* 0x001e220000001800 */
[----:B------:R-:W-:Y:S01]  /*2c30*/  IMAD.MOV.U32 R2, RZ, RZ, 0x1 ;  /* 0x00000001ff027424 */ /* 0x000fe200078e00ff */
[----:B-1----:R-:W-:-:S13]  /*2c40*/  FSETP.GEU.AND P1, PT, R8, 1.175494350822287508e-38, PT ;  /* 0x008000000800780b */ /* 0x002fda0003f2e000 */
[----:B------:R-:W-:-:S04]  /*2c50*/  @!P1 FMUL R8, R8, 8388608 ;  /* 0x4b00000008089820 */ /* 0x000fc80000400000 */
[----:B------:R-:W-:-:S05]  /*2c60*/  VIADD R10, R8, 0xc0d55555 ;  /* 0xc0d55555080a7836 */ /* 0x000fca0000000000 */
[----:B------:R-:W-:-:S05]  /*2c70*/  LOP3.LUT R11, R10, 0xff800000, RZ, 0xc0, !PT ;  /* 0xff8000000a0b7812 */ /* 0x000fca00078ec0ff */
[----:B------:R-:W-:Y:S01]  /*2c80*/  IMAD.IADD R10, R8, 0x1, -R11 ;  /* 0x00000001080a7824 */ /* 0x000fe200078e0a0b */
[----:B------:R-:W-:-:S03]  /*2c90*/  I2FP.F32.S32 R11, R11 ;  /* 0x0000000b000b7245 */ /* 0x000fc60000201400 */
[----:B------:R-:W-:Y:S01]  /*2ca0*/  FADD R12, R10, -1 ;  /* 0xbf8000000a0c7421 */ /* 0x000fe20000000000 */
[----:B------:R-:W-:Y:S02]  /*2cb0*/  FSEL R10, RZ, -23, P1 ;  /* 0xc1b80000ff0a7808 */ /* 0x000fe40000800000 */
[----:B------:R-:W-:Y:S01]  /*2cc0*/  ISETP.GT.U32.AND P1, PT, R8, 0x7f7fffff, PT ;  /* 0x7f7fffff0800780c */ /* 0x000fe20003f24070 */
[C---:B------:R-:W-:Y:S02]  /*2cd0*/  FFMA R5, R12.reuse, -R13, 0.14084610342979431152 ;  /* 0x3e1039f60c057423 */ /* 0x040fe4000000080d */
[----:B------:R-:W-:Y:S01]  /*2ce0*/  FFMA R10, R11, 1.1920928955078125e-07, R10 ;  /* 0x340000000b0a7823 */ /* 0x000fe2000000000a */
[----:B------:R-:W-:Y:S02]  /*2cf0*/  IMAD.MOV.U32 R11, RZ, RZ, 0x7f800000 ;  /* 0x7f800000ff0b7424 */ /* 0x000fe400078e00ff */
[----:B------:R-:W-:-:S04]  /*2d00*/  FFMA R5, R12, R5, -0.12148627638816833496 ;  /* 0xbdf8cdcc0c057423 */ /* 0x000fc80000000005 */
[----:B------:R-:W-:-:S04]  /*2d10*/  FFMA R5, R12, R5, 0.13980610668659210205 ;  /* 0x3e0f29550c057423 */ /* 0x000fc80000000005 */
[----:B------:R-:W-:-:S04]  /*2d20*/  FFMA R5, R12, R5, -0.16684235632419586182 ;  /* 0xbe2ad8b90c057423 */ /* 0x000fc80000000005 */
[----:B------:R-:W-:-:S04]  /*2d30*/  FFMA R5, R12, R5, 0.20012299716472625732 ;  /* 0x3e4ced0b0c057423 */ /* 0x000fc80000000005 */
[----:B------:R-:W-:-:S04]  /*2d40*/  FFMA R5, R12, R5, -0.24999669194221496582 ;  /* 0xbe7fff220c057423 */ /* 0x000fc80000000005 */
[----:B------:R-:W-:Y:S01]  /*2d50*/  FFMA R13, R12, R5, 0.33333182334899902344 ;  /* 0x3eaaaa780c0d7423 */ /* 0x000fe20000000005 */
[----:B0-----:R-:W-:-:S03]  /*2d60*/  DFMA R4, R2, -R32, 1 ;  /* 0x3ff000000204742b */ /* 0x001fc60000000820 */
[----:B------:R-:W-:-:S04]  /*2d70*/  FFMA R13, R12, R13, -0.5 ;  /* 0xbf0000000c0d7423 */ /* 0x000fc8000000000d */
[----:B------:R-:W-:Y:S01]  /*2d80*/  FMUL R13, R12, R13 ;  /* 0x0000000d0c0d7220 */ /* 0x000fe20000400000 */
[----:B------:R-:W-:-:S03]  /*2d90*/  DFMA R4, R4, R4, R4 ;  /* 0x000000040404722b */ /* 0x000fc60000000004 */
[----:B------:R-:W-:-:S04]  /*2da0*/  FFMA R13, R12, R13, R12 ;  /* 0x0000000d0c0d7223 */ /* 0x000fc8000000000c */
[----:B------:R-:W-:Y:S01]  /*2db0*/  FFMA R10, R10, 0.69314718246459960938, R13 ;  /* 0x3f3172180a0a7823 */ /* 0x000fe2000000000d */
[C---:B------:R-:W-:Y:S01]  /*2dc0*/  @P1 FFMA R10, R8.reuse, R11, +INF ;  /* 0x7f800000080a1423 */ /* 0x040fe2000000000b */
[----:B------:R-:W-:Y:S01]  /*2dd0*/  FSETP.NEU.AND P1, PT, R8, RZ, PT ;  /* 0x000000ff0800720b */ /* 0x000fe20003f2d000 */
[----:B------:R-:W-:-:S03]  /*2de0*/  DFMA R4, R2, R4, R2 ;  /* 0x000000040204722b */ /* 0x000fc60000000002 */
[----:B------:R-:W-:-:S05]  /*2df0*/  FSEL R12, -R10, +INF , P1 ;  /* 0x7f8000000a0c7808 */ /* 0x000fca0000800100 */
[C---:B------:R-:W-:Y:S01]  /*2e00*/  DFMA R2, R4.reuse, -R32, 1 ;  /* 0x3ff000000402742b */ /* 0x040fe20000000820 */
[----:B------:R-:W0:Y:S07]  /*2e10*/  F2F.F64.F32 R12, R12 ;  /* 0x0000000c000c7310 */ /* 0x000e2e0000201800 */
[----:B------:R-:W-:-:S08]  /*2e20*/  DFMA R2, R4, R2, R4 ;  /* 0x000000020402722b */ /* 0x000fd00000000004 */
[----:B0-----:R-:W-:Y:S01]  /*2e30*/  DMUL R10, R12, R2 ;  /* 0x000000020c0a7228 */ /* 0x001fe20000000000 */
[----:B------:R-:W-:-:S07]  /*2e40*/  FSETP.GEU.AND P2, PT, |R13|, 6.5827683646048100446e-37, PT ;  /* 0x036000000d00780b */ /* 0x000fce0003f4e200 */
[----:B------:R-:W-:-:S08]  /*2e50*/  DFMA R4, R10, -R32, R12 ;  /* 0x800000200a04722b */ /* 0x000fd0000000000c */
[----:B------:R-:W-:-:S10]  /*2e60*/  DFMA R10, R2, R4, R10 ;  /* 0x00000004020a722b */ /* 0x000fd4000000000a */
[----:B------:R-:W-:-:S05]  /*2e70*/  FFMA R2, RZ, R33, R11 ;  /* 0x00000021ff027223 */ /* 0x000fca000000000b */
[----:B------:R-:W-:-:S13]  /*2e80*/  FSETP.GT.AND P1, PT, |R2|, 1.469367938527859385e-39, PT ;  /* 0x001000000200780b */ /* 0x000fda0003f24200 */
[----:B------:R-:W-:Y:S05]  /*2e90*/  @P1 BRA P2, `(.L_x_56) ;  /* 0x00000000001c1947 */ /* 0x000fea0001000000 */
[----:B------:R-:W-:Y:S01]  /*2ea0*/  IMAD.MOV.U32 R10, RZ, RZ, R12 ;  /* 0x000000ffff0a7224 */ /* 0x000fe200078e000c */
[----:B------:R-:W-:Y:S01]  /*2eb0*/  MOV R3, R13 ;  /* 0x0000000d00037202 */ /* 0x000fe20000000f00 */
[----:B------:R-:W-:Y:S01]  /*2ec0*/  IMAD.MOV.U32 R52, RZ, RZ, R32 ;  /* 0x000000ffff347224 */ /* 0x000fe200078e0020 */
[----:B------:R-:W-:Y:S01]  /*2ed0*/  MOV R4, 0x2f00 ;  /* 0x00002f0000047802 */ /* 0x000fe20000000f00 */
[----:B------:R-:W-:-:S07]  /*2ee0*/  IMAD.MOV.U32 R53, RZ, RZ, R33 ;  /* 0x000000ffff357224 */ /* 0x000fce00078e0021 */
[----:B------:R-:W-:Y:S05]  /*2ef0*/  CALL.REL.NOINC `($__internal_1_$__cuda_sm20_div_rn_f64_full) ;  /* 0x0000005000047944 */ /* 0x000fea0003c00000 */
[----:B------:R-:W-:-:S07]  /*2f00*/  IMAD.MOV.U32 R11, RZ, RZ, R3 ;  /* 0x000000ffff0b7224 */ /* 0x000fce00078e0003 */
.L_x_56:
[----:B------:R-:W-:Y:S05]  /*2f10*/  BSYNC.RECONVERGENT B2 ;  /* 0x0000000000027941 */ /* 0x000fea0003800200 */
.L_x_55:
[----:B------:R-:W0:Y:S01]  /*2f20*/  MUFU.RCP64H R3, R21 ;  /* 0x0000001500037308 */ /* 0x000e220000001800 */
[----:B------:R-:W-:Y:S01]  /*2f30*/  MOV R2, 0x1 ;  /* 0x0000000100027802 */ /* 0x000fe20000000f00 */
[----:B------:R-:W-:Y:S01]  /*2f40*/  BSSY.RECONVERGENT B2, `(.L_x_57) ;  /* 0x0000013000027945 */ /* 0x000fe20003800200 */
[----:B------:R-:W-:-:S04]  /*2f50*/  FSETP.GEU.AND P2, PT, |R11|, 6.5827683646048100446e-37, PT ;  /* 0x036000000b00780b */ /* 0x000fc80003f4e200 */
[----:B0-----:R-:W-:-:S08]  /*2f60*/  DFMA R4, R2, -R20, 1 ;  /* 0x3ff000000204742b */ /* 0x001fd00000000814 */
[----:B------:R-:W-:-:S08]  /*2f70*/  DFMA R4, R4, R4, R4 ;  /* 0x000000040404722b */ /* 0x000fd00000000004 */
[----:B------:R-:W-:-:S08]  /*2f80*/  DFMA R4, R2, R4, R2 ;  /* 0x000000040204722b */ /* 0x000fd00000000002 */
[----:B------:R-:W-:-:S08]  /*2f90*/  DFMA R2, R4, -R20, 1 ;  /* 0x3ff000000402742b */ /* 0x000fd00000000814 */
[----:B------:R-:W-:-:S08]  /*2fa0*/  DFMA R2, R4, R2, R4 ;  /* 0x000000020402722b */ /* 0x000fd00000000004 */
[----:B------:R-:W-:-:S08]  /*2fb0*/  DMUL R4, R2, R10 ;  /* 0x0000000a02047228 */ /* 0x000fd00000000000 */
[----:B------:R-:W-:-:S08]  /*2fc0*/  DFMA R12, R4, -R20, R10 ;  /* 0x80000014040c722b */ /* 0x000fd0000000000a */
        /* <DEDUP_REMOVED lines=10> */
.L_x_58:
[----:B------:R-:W-:Y:S05]  /*3070*/  BSYNC.RECONVERGENT B2 ;  /* 0x0000000000027941 */ /* 0x000fea0003800200 */
.L_x_57:
[----:B------:R-:W-:Y:S01]  /*3080*/  DADD R2, R2, 0.5 ;  /* 0x3fe0000002027429 */ /* 0x000fe20000000000 */
[----:B------:R-:W-:Y:S02]  /*3090*/  IMAD.MOV.U32 R17, RZ, RZ, R7 ;  /* 0x000000ffff117224 */ /* 0x000fe400078e0007 */
[----:B------:R-:W-:Y:S02]  /*30a0*/  IMAD.MOV.U32 R36, RZ, RZ, R6 ;  /* 0x000000ffff247224 */ /* 0x000fe400078e0006 */
[----:B------:R-:W-:-:S05]  /*30b0*/  IMAD.MOV.U32 R39, RZ, RZ, R37 ;  /* 0x000000ffff277224 */ /* 0x000fca00078e0025 */
[----:B------:R0:W1:Y:S02]  /*30c0*/  F2I.F64.FLOOR R2, R2 ;  /* 0x0000000200027311 */ /* 0x0000640000305100 */
.L_x_54:
[----:B------:R-:W-:Y:S05]  /*30d0*/  BSYNC.RECONVERGENT B1 ;  /* 0x0000000000017941 */ /* 0x000fea0003800200 */
.L_x_53:
[----:B------:R-:W-:Y:S01]  /*30e0*/  BSSY.RECONVERGENT B1, `(.L_x_59) ;  /* 0x00000e1000017945 */ /* 0x000fe20003800200 */
[----:B------:R-:W-:-:S03]  /*30f0*/  MOV R19, R9 ;  /* 0x0000000900137202 */ /* 0x000fc60000000f00 */
[----:B------:R-:W-:Y:S05]  /*3100*/  @!P0 BRA `(.L_x_60) ;  /* 0x0000000c00788947 */ /* 0x000fea0003800000 */
[----:B------:R-:W-:Y:S02]  /*3110*/  SHF.R.U32.HI R4, RZ, 0x2, R39 ;  /* 0x00000002ff047819 */ /* 0x000fe40000011627 */
[----:B------:R-:W-:Y:S02]  /*3120*/  SHF.R.U32.HI R7, RZ, 0x2, R36 ;  /* 0x00000002ff077819 */ /* 0x000fe40000011624 */
[----:B0-----:R-:W-:Y:S01]  /*3130*/  LOP3.LUT R3, R4, R39, RZ, 0x3c, !PT ;  /* 0x0000002704037212 */ /* 0x001fe200078e3cff */
[----:B------:R-:W-:Y:S01]  /*3140*/  IMAD.SHL.U32 R4, R9, 0x10, RZ ;  /* 0x0000001009047824 */ /* 0x000fe200078e00ff */
[----:B------:R-:W-:-:S03]  /*3150*/  LOP3.LUT R6, R7, R36, RZ, 0x3c, !PT ;  /* 0x0000002407067212 */ /* 0x000fc600078e3cff */
[----:B------:R-:W-:-:S05]  /*3160*/  IMAD.SHL.U32 R5, R3, 0x2, RZ ;  /* 0x0000000203057824 */ /* 0x000fca00078e00ff */
[----:B------:R-:W-:-:S04]  /*3170*/  LOP3.LUT R4, R9, R4, R5, 0x96, !PT ;  /* 0x0000000409047212 */ /* 0x000fc800078e9605 */
[----:B------:R-:W-:Y:S01]  /*3180*/  LOP3.LUT R36, R4, R3, RZ, 0x3c, !PT ;  /* 0x0000000304247212 */ /* 0x000fe200078e3cff */
[----:B------:R-:W-:-:S03]  /*3190*/  IMAD.SHL.U32 R4, R6, 0x2, RZ ;  /* 0x0000000206047824 */ /* 0x000fc600078e00ff */
[----:B------:R-:W-:Y:S02]  /*31a0*/  SHF.L.U32 R3, R36, 0x4, RZ ;  /* 0x0000000424037819 */ /* 0x000fe400000006ff */
[----:B------:R-:W-:Y:S02]  /*31b0*/  IADD3 R13, PT, PT, R38, 0x587c5, R36 ;  /* 0x000587c5260d7810 */ /* 0x000fe40007ffe024 */
[----:B------:R-:W-:-:S04]  /*31c0*/  LOP3.LUT R3, R6, R4, R3, 0x96, !PT ;  /* 0x0000000406037212 */ /* 0x000fc800078e9603 */
[----:B------:R-:W-:-:S04]  /*31d0*/  LOP3.LUT R7, R3, R36, RZ, 0x3c, !PT ;  /* 0x0000002403077212 */ /* 0x000fc800078e3cff */
[----:B------:R-:W-:-:S05]  /*31e0*/  IADD3 R4, PT, PT, R38, 0xb0f8a, R7 ;  /* 0x000b0f8a26047810 */ /* 0x000fca0007ffe007 */
[----:B------:R-:W-:-:S03]  /*31f0*/  IMAD.WIDE.U32 R4, R4, 0x200000, RZ ;  /* 0x0020000004047825 */ /* 0x000fc600078e00ff */
[----:B------:R-:W-:Y:S01]  /*3200*/  LOP3.LUT R12, R4, R13, RZ, 0x3c, !PT ;  /* 0x0000000d040c7212 */ /* 0x000fe200078e3cff */
[----:B------:R-:W-:Y:S02]  /*3210*/  IMAD.MOV.U32 R13, RZ, RZ, R5 ;  /* 0x000000ffff0d7224 */ /* 0x000fe400078e0005 */
[----:B------:R-:W-:Y:S02]  /*3220*/  IMAD.MOV.U32 R4, RZ, RZ, 0x0 ;  /* 0x00000000ff047424 */ /* 0x000fe400078e00ff */
[----:B------:R-:W0:Y:S01]  /*3230*/  I2F.F64.U64 R10, R12 ;  /* 0x0000000c000a7312 */ /* 0x000e220000301800 */
[----:B------:R-:W-:-:S06]  /*3240*/  IMAD.MOV.U32 R5, RZ, RZ, 0x3ca00000 ;  /* 0x3ca00000ff057424 */ /* 0x000fcc00078e00ff */
[----:B0-----:R-:W-:-:S08]  /*3250*/  DFMA R10, R10, R4, 5.5511151231257827021e-17 ;  /* 0x3c9000000a0a742b */ /* 0x001fd00000000004 */
[----:B------:R-:W-:-:S14]  /*3260*/  DSETP.GEU.AND P1, PT, R10, 0.5, PT ;  /* 0x3fe000000a00742a */ /* 0x000fdc0003f2e000 */
[----:B------:R-:W-:Y:S05]  /*3270*/  @P1 BRA `(.L_x_61) ;  /* 0x0000000400901947 */ /* 0x000fea0003800000 */
[----:B------:R-:W-:Y:S01]  /*3280*/  SHF.R.U32.HI R6, RZ, 0x2, R17 ;  /* 0x00000002ff067819 */ /* 0x000fe20000011611 */
[----:B------:R-:W-:Y:S01]  /*3290*/  BSSY.RECONVERGENT B2, `(.L_x_62) ;  /* 0x0000045000027945 */ /* 0x000fe20003800200 */
[----:B------:R-:W-:Y:S02]  /*32a0*/  SHF.L.U32 R3, R7, 0x4, RZ ;  /* 0x0000000407037819 */ /* 0x000fe400000006ff */
[----:B------:R-:W-:Y:S02]  /*32b0*/  LOP3.LUT R6, R6, R17, RZ, 0x3c, !PT ;  /* 0x0000001106067212 */ /* 0x000fe400078e3cff */
[----:B------:R-:W-:-:S03]  /*32c0*/  SHF.R.U32.HI R11, RZ, 0x2, R18 ;  /* 0x00000002ff0b7819 */ /* 0x000fc60000011612 */
[----:B------:R-:W-:Y:S01]  /*32d0*/  IMAD.SHL.U32 R8, R6, 0x2, RZ ;  /* 0x0000000206087824 */ /* 0x000fe200078e00ff */
[----:B------:R-:W-:-:S04]  /*32e0*/  LOP3.LUT R11, R11, R18, RZ, 0x3c, !PT ;  /* 0x000000120b0b7212 */ /* 0x000fc800078e3cff */
[----:B------:R-:W-:Y:S01]  /*32f0*/  LOP3.LUT R8, R6, R8, R3, 0x96, !PT ;  /* 0x0000000806087212 */ /* 0x000fe200078e9603 */
[----:B------:R-:W-:-:S03]  /*3300*/  IMAD.SHL.U32 R3, R11, 0x2, RZ ;  /* 0x000000020b037824 */ /* 0x000fc600078e00ff */
[----:B------:R-:W-:-:S04]  /*3310*/  LOP3.LUT R18, R8, R7, RZ, 0x3c, !PT ;  /* 0x0000000708127212 */ /* 0x000fc800078e3cff */
[----:B------:R-:W-:Y:S01]  /*3320*/  IADD3 R13, PT, PT, R38, 0x10974f, R18 ;  /* 0x0010974f260d7810 */ /* 0x000fe20007ffe012 */
[----:B------:R-:W-:Y:S01]  /*3330*/  IMAD.SHL.U32 R6, R18, 0x10, RZ ;  /* 0x0000001012067824 */ /* 0x000fe200078e00ff */
[----:B------:R-:W-:-:S04]  /*3340*/  IADD3 R38, PT, PT, R38, 0x161f14, RZ ;  /* 0x00161f1426267810 */ /* 0x000fc80007ffe0ff */
[----:B------:R-:W-:-:S04]  /*3350*/  LOP3.LUT R3, R11, R3, R6, 0x96, !PT ;  /* 0x000000030b037212 */ /* 0x000fc800078e9606 */
[----:B------:R-:W-:-:S05]  /*3360*/  LOP3.LUT R19, R3, R18, RZ, 0x3c, !PT ;  /* 0x0000001203137212 */ /* 0x000fca00078e3cff */
[----:B------:R-:W-:-:S04]  /*3370*/  IMAD.IADD R10, R19, 0x1, R38 ;  /* 0x00000001130a7824 */ /* 0x000fc800078e0226 */
[----:B------:R-:W-:-:S03]  /*3380*/  IMAD.WIDE.U32 R10, R10, 0x200000, RZ ;  /* 0x002000000a0a7825 */ /* 0x000fc600078e00ff */
[----:B------:R-:W-:Y:S01]  /*3390*/  LOP3.LUT R12, R10, R13, RZ, 0x3c, !PT ;  /* 0x0000000d0a0c7212 */ /* 0x000fe200078e3cff */
[----:B------:R-:W-:-:S04]  /*33a0*/  IMAD.MOV.U32 R13, RZ, RZ, R11 ;  /* 0x000000ffff0d7224 */ /* 0x000fc800078e000b */
[----:B------:R-:W0:Y:S02]  /*33b0*/  I2F.F64.U64 R10, R12 ;  /* 0x0000000c000a7312 */ /* 0x000e240000301800 */
[----:B0-----:R-:W-:Y:S01]  /*33c0*/  DFMA R10, R10, R4, 5.5511151231257827021e-17 ;  /* 0x3c9000000a0a742b */ /* 0x001fe20000000004 */
[----:B------:R-:W-:-:S05]  /*33d0*/  IMAD.MOV.U32 R5, RZ, RZ, 0x3e055027 ;  /* 0x3e055027ff057424 */ /* 0x000fca00078e00ff */
[----:B------:R-:W0:Y:S02]  /*33e0*/  F2F.F32.F64 R3, R10 ;  /* 0x0000000a00037310 */ /* 0x000e240000301000 */
[----:B0-----:R-:W-:-:S04]  /*33f0*/  FSETP.GEU.AND P1, PT, R3, 1.175494350822287508e-38, PT ;  /* 0x008000000300780b */ /* 0x001fc80003f2e000 */
[----:B------:R-:W-:-:S09]  /*3400*/  FSEL R6, RZ, -23, P1 ;  /* 0xc1b80000ff067808 */ /* 0x000fd20000800000 */
[----:B------:R-:W-:-:S04]  /*3410*/  @!P1 FMUL R3, R3, 8388608 ;  /* 0x4b00000003039820 */ /* 0x000fc80000400000 */
[C---:B------:R-:W-:Y:S01]  /*3420*/  VIADD R4, R3.reuse, 0xc0d55555 ;  /* 0xc0d5555503047836 */ /* 0x040fe20000000000 */
[----:B------:R-:W-:-:S04]  /*3430*/  ISETP.GT.U32.AND P1, PT, R3, 0x7f7fffff, PT ;  /* 0x7f7fffff0300780c */ /* 0x000fc80003f24070 */
[----:B------:R-:W-:-:S04]  /*3440*/  LOP3.LUT R8, R4, 0xff800000, RZ, 0xc0, !PT ;  /* 0xff80000004087812 */ /* 0x000fc800078ec0ff */
[----:B------:R-:W-:-:S05]  /*3450*/  IADD3 R4, PT, PT, R3, -R8, RZ ;  /* 0x8000000803047210 */ /* 0x000fca0007ffe0ff */
[----:B------:R-:W-:Y:S01]  /*3460*/  FADD R14, R4, -1 ;  /* 0xbf800000040e7421 */ /* 0x000fe20000000000 */
[----:B------:R-:W-:-:S03]  /*3470*/  IMAD.MOV.U32 R4, RZ, RZ, 0x1 ;  /* 0x00000001ff047424 */ /* 0x000fc600078e00ff */
[----:B------:R-:W-:-:S04]  /*3480*/  FFMA R5, R14, -R5, 0.14084610342979431152 ;  /* 0x3e1039f60e057423 */ /* 0x000fc80000000805 */
[----:B------:R-:W-:-:S04]  /*3490*/  FFMA R5, R14, R5, -0.12148627638816833496 ;  /* 0xbdf8cdcc0e057423 */ /* 0x000fc80000000005 */
[C---:B------:R-:W-:Y:S02]  /*34a0*/  FFMA R13, R14.reuse, R5, 0.13980610668659210205 ;  /* 0x3e0f29550e0d7423 */ /* 0x040fe40000000005 */
[----:B------:R-:W0:Y:S02]  /*34b0*/  MUFU.RCP64H R5, R27 ;  /* 0x0000001b00057308 */ /* 0x000e240000001800 */
[----:B------:R-:W-:-:S04]  /*34c0*/  FFMA R13, R14, R13, -0.16684235632419586182 ;  /* 0xbe2ad8b90e0d7423 */ /* 0x000fc8000000000d */
[----:B------:R-:W-:-:S04]  /*34d0*/  FFMA R13, R14, R13, 0.20012299716472625732 ;  /* 0x3e4ced0b0e0d7423 */ /* 0x000fc8000000000d */
[----:B------:R-:W-:-:S04]  /*34e0*/  FFMA R13, R14, R13, -0.24999669194221496582 ;  /* 0xbe7fff220e0d7423 */ /* 0x000fc8000000000d */
[----:B------:R-:W-:Y:S01]  /*34f0*/  FFMA R13, R14, R13, 0.33333182334899902344 ;  /* 0x3eaaaa780e0d7423 */ /* 0x000fe2000000000d */
[----:B0-----:R-:W-:-:S03]  /*3500*/  DFMA R10, R4, -R26, 1 ;  /* 0x3ff00000040a742b */ /* 0x001fc6000000081a */
[C---:B------:R-:W-:Y:S01]  /*3510*/  FFMA R15, R14.reuse, R13, -0.5 ;  /* 0xbf0000000e0f7423 */ /* 0x040fe2000000000d */
[----:B------:R-:W-:Y:S01]  /*3520*/  I2FP.F32.S32 R13, R8 ;  /* 0x00000008000d7245 */ /* 0x000fe20000201400 */
[----:B------:R-:W-:Y:S02]  /*3530*/  IMAD.MOV.U32 R8, RZ, RZ, 0x7f800000 ;  /* 0x7f800000ff087424 */ /* 0x000fe400078e00ff */
[C---:B------:R-:W-:Y:S02]  /*3540*/  FMUL R15, R14.reuse, R15 ;  /* 0x0000000f0e0f7220 */ /* 0x040fe40000400000 */
[----:B------:R-:W-:Y:S01]  /*3550*/  FFMA R6, R13, 1.1920928955078125e-07, R6 ;  /* 0x340000000d067823 */ /* 0x000fe20000000006 */
[----:B------:R-:W-:Y:S01]  /*3560*/  DFMA R10, R10, R10, R10 ;  /* 0x0000000a0a0a722b */ /* 0x000fe2000000000a */
[----:B------:R-:W-:-:S04]  /*3570*/  FFMA R15, R14, R15, R14 ;  /* 0x0000000f0e0f7223 */ /* 0x000fc8000000000e */
[----:B------:R-:W-:Y:S01]  /*3580*/  FFMA R6, R6, 0.69314718246459960938, R15 ;  /* 0x3f31721806067823 */ /* 0x000fe2000000000f */
[C---:B------:R-:W-:Y:S01]  /*3590*/  @P1 FFMA R6, R3.reuse, R8, +INF ;  /* 0x7f80000003061423 */ /* 0x040fe20000000008 */
[----:B------:R-:W-:Y:S01]  /*35a0*/  FSETP.NEU.AND P1, PT, R3, RZ, PT ;  /* 0x000000ff0300720b */ /* 0x000fe20003f2d000 */
[----:B------:R-:W-:-:S03]  /*35b0*/  DFMA R10, R4, R10, R4 ;  /* 0x0000000a040a722b */ /* 0x000fc60000000004 */
[----:B------:R-:W-:-:S04]  /*35c0*/  FSEL R6, -R6, +INF , P1 ;  /* 0x7f80000006067808 */ /* 0x000fc80000800100 */
[----:B------:R-:W0:Y:S01]  /*35d0*/  F2F.F64.F32 R14, R6 ;  /* 0x00000006000e7310 */ /* 0x000e220000201800 */
[----:B------:R-:W-:-:S08]  /*35e0*/  DFMA R4, R10, -R26, 1 ;  /* 0x3ff000000a04742b */ /* 0x000fd0000000081a */
[----:B------:R-:W-:Y:S01]  /*35f0*/  DFMA R4, R10, R4, R10 ;  /* 0x000000040a04722b */ /* 0x000fe2000000000a */
[----:B0-----:R-:W-:-:S07]  /*3600*/  FSETP.GEU.AND P2, PT, |R15|, 6.5827683646048100446e-37, PT ;  /* 0x036000000f00780b */ /* 0x001fce0003f4e200 */
[----:B------:R-:W-:-:S08]  /*3610*/  DMUL R10, R14, R4 ;  /* 0x000000040e0a7228 */ /* 0x000fd00000000000 */
[----:B------:R-:W-:-:S08]  /*3620*/  DFMA R12, R10, -R26, R14 ;  /* 0x8000001a0a0c722b */ /* 0x000fd0000000000e */
[----:B------:R-:W-:-:S10]  /*3630*/  DFMA R10, R4, R12, R10 ;  /* 0x0000000c040a722b */ /* 0x000fd4000000000a */
[----:B------:R-:W-:-:S05]  /*3640*/  FFMA R3, RZ, R27, R11 ;  /* 0x0000001bff037223 */ /* 0x000fca000000000b */
[----:B------:R-:W-:-:S13]  /*3650*/  FSETP.GT.AND P1, PT, |R3|, 1.469367938527859385e-39, PT ;  /* 0x001000000300780b */ /* 0x000fda0003f24200 */
[----:B------:R-:W-:Y:S05]  /*3660*/  @P1 BRA P2, `(.L_x_63) ;  /* 0x00000000001c1947 */ /* 0x000fea0001000000 */
[----:B------:R-:W-:Y:S01]  /*3670*/  MOV R10, R14 ;  /* 0x0000000e000a7202 */ /* 0x000fe20000000f00 */
[----:B------:R-:W-:Y:S01]  /*3680*/  IMAD.MOV.U32 R3, RZ, RZ, R15 ;  /* 0x000000ffff037224 */ /* 0x000fe200078e000f */
[----:B------:R-:W-:Y:S01]  /*3690*/  MOV R4, 0x36d0 ;  /* 0x000036d000047802 */ /* 0x000fe20000000f00 */
[----:B------:R-:W-:Y:S02]  /*36a0*/  IMAD.MOV.U32 R52, RZ, RZ, R26 ;  /* 0x000000ffff347224 */ /* 0x000fe400078e001a */
[----:B------:R-:W-:-:S07]  /*36b0*/  IMAD.MOV.U32 R53, RZ, RZ, R27 ;  /* 0x000000ffff357224 */ /* 0x000fce00078e001b */
[----:B-1----:R-:W-:Y:S05]  /*36c0*/  CALL.REL.NOINC `($__internal_1_$__cuda_sm20_div_rn_f64_full) ;  /* 0x0000004800107944 */ /* 0x002fea0003c00000 */
[----:B------:R-:W-:-:S07]  /*36d0*/  MOV R11, R3 ;  /* 0x00000003000b7202 */ /* 0x000fce0000000f00 */
.L_x_63:
[----:B------:R-:W-:Y:S05]  /*36e0*/  BSYNC.RECONVERGENT B2 ;  /* 0x0000000000027941 */ /* 0x000fea0003800200 */
.L_x_62:
[----:B------:R-:W0:Y:S01]  /*36f0*/  MUFU.RCP64H R5, R21 ;  /* 0x0000001500057308 */ /* 0x000e220000001800 */
[----:B------:R-:W-:Y:S01]  /*3700*/  IMAD.MOV.U32 R4, RZ, RZ, 0x1 ;  /* 0x00000001ff047424 */ /* 0x000fe200078e00ff */
[----:B------:R-:W-:Y:S01]  /*3710*/  FSETP.GEU.AND P2, PT, |R11|, 6.5827683646048100446e-37, PT ;  /* 0x036000000b00780b */ /* 0x000fe20003f4e200 */
[----:B------:R-:W-:Y:S04]  /*3720*/  BSSY.RECONVERGENT B2, `(.L_x_64) ;  /* 0x0000013000027945 */ /* 0x000fe80003800200 */
        /* <DEDUP_REMOVED lines=14> */
[----:B------:R-:W-:-:S07]  /*3810*/  MOV R4, 0x3830 ;  /* 0x0000383000047802 */ /* 0x000fce0000000f00 */
[----:B-1----:R-:W-:Y:S05]  /*3820*/  CALL.REL.NOINC `($__internal_1_$__cuda_sm20_div_rn_f64_full) ;  /* 0x0000004400b87944 */ /* 0x002fea0003c00000 */
[----:B------:R-:W-:Y:S02]  /*3830*/  IMAD.MOV.U32 R4, RZ, RZ, R10 ;  /* 0x000000ffff047224 */ /* 0x000fe400078e000a */
[----:B------:R-:W-:-:S07]  /*3840*/  IMAD.MOV.U32 R5, RZ, RZ, R3 ;  /* 0x000000ffff057224 */ /* 0x000fce00078e0003 */
.L_x_65:
[----:B------:R-:W-:Y:S05]  /*3850*/  BSYNC.RECONVERGENT B2 ;  /* 0x0000000000027941 */ /* 0x000fea0003800200 */
.L_x_64:
[----:B------:R-:W-:Y:S01]  /*3860*/  DADD R4, R4, 0.5 ;  /* 0x3fe0000004047429 */ /* 0x000fe20000000000 */
[----:B------:R-:W-:Y:S01]  /*3870*/  IMAD.MOV.U32 R6, RZ, RZ, RZ ;  /* 0x000000ffff067224 */ /* 0x000fe200078e00ff */
[----:B------:R-:W-:Y:S01]  /*3880*/  MOV R17, R7 ;  /* 0x0000000700117202 */ /* 0x000fe20000000f00 */
[----:B------:R-:W-:-:S07]  /*3890*/  IMAD.MOV.U32 R39, RZ, RZ, R9 ;  /* 0x000000ffff277224 */ /* 0x000fce00078e0009 */
[----:B------:R4:W0:Y:S01]  /*38a0*/  F2I.F64.FLOOR R5, R4 ;  /* 0x0000000400057311 */ /* 0x0008220000305100 */
[----:B------:R-:W-:Y:S05]  /*38b0*/  BRA `(.L_x_60) ;  /* 0x00000004008c7947 */ /* 0x000fea0003800000 */
.L_x_61:
[----:B------:R-:W-:Y:S01]  /*38c0*/  SHF.R.U32.HI R6, RZ, 0x2, R17 ;  /* 0x00000002ff067819 */ /* 0x000fe20000011611 */
[----:B------:R-:W-:Y:S01]  /*38d0*/  IMAD.SHL.U32 R3, R7, 0x10, RZ ;  /* 0x0000001007037824 */ /* 0x000fe200078e00ff */
[----:B------:R-:W-:Y:S01]  /*38e0*/  SHF.R.U32.HI R11, RZ, 0x2, R18 ;  /* 0x00000002ff0b7819 */ /* 0x000fe20000011612 */
[----:B------:R-:W-:Y:S01]  /*38f0*/  BSSY.RECONVERGENT B2, `(.L_x_66) ;  /* 0x0000043000027945 */ /* 0x000fe20003800200 */
[----:B------:R-:W-:-:S05]  /*3900*/  LOP3.LUT R6, R6, R17, RZ, 0x3c, !PT ;  /* 0x0000001106067212 */ /* 0x000fca00078e3cff */
[----:B------:R-:W-:-:S05]  /*3910*/  IMAD.SHL.U32 R8, R6, 0x2, RZ ;  /* 0x0000000206087824 */ /* 0x000fca00078e00ff */
[----:B------:R-:W-:Y:S02]  /*3920*/  LOP3.LUT R8, R6, R8, R3, 0x96, !PT ;  /* 0x0000000806087212 */ /* 0x000fe400078e9603 */
[----:B------:R-:W-:Y:S02]  /*3930*/  LOP3.LUT R6, R11, R18, RZ, 0x3c, !PT ;  /* 0x000000120b067212 */ /* 0x000fe400078e3cff */
[----:B------:R-:W-:Y:S02]  /*3940*/  LOP3.LUT R18, R8, R7, RZ, 0x3c, !PT ;  /* 0x0000000708127212 */ /* 0x000fe400078e3cff */
[----:B------:R-:W-:Y:S02]  /*3950*/  SHF.L.U32 R8, R6, 0x1, RZ ;  /* 0x0000000106087819 */ /* 0x000fe400000006ff */
[----:B------:R-:W-:Y:S01]  /*3960*/  IADD3 R13, PT, PT, R38, 0x10974f, R18 ;  /* 0x0010974f260d7810 */ /* 0x000fe20007ffe012 */
[----:B------:R-:W-:Y:S02]  /*3970*/  IMAD.SHL.U32 R3, R18, 0x10, RZ ;  /* 0x0000001012037824 */ /* 0x000fe400078e00ff */
[----:B------:R-:W-:-:S03]  /*3980*/  VIADD R38, R38, 0x161f14 ;  /* 0x00161f1426267836 */ /* 0x000fc60000000000 */
[----:B------:R-:W-:-:S04]  /*3990*/  LOP3.LUT R3, R6, R8, R3, 0x96, !PT ;  /* 0x0000000806037212 */ /* 0x000fc800078e9603 */
[----:B------:R-:W-:-:S05]  /*39a0*/  LOP3.LUT R19, R3, R18, RZ, 0x3c, !PT ;  /* 0x0000001203137212 */ /* 0x000fca00078e3cff */
[----:B------:R-:W-:-:S04]  /*39b0*/  IMAD.IADD R10, R38, 0x1, R19 ;  /* 0x00000001260a7824 */ /* 0x000fc800078e0213 */
[----:B------:R-:W-:-:S03]  /*39c0*/  IMAD.WIDE.U32 R10, R10, 0x200000, RZ ;  /* 0x002000000a0a7825 */ /* 0x000fc600078e00ff */
[----:B------:R-:W-:Y:S02]  /*39d0*/  LOP3.LUT R12, R10, R13, RZ, 0x3c, !PT ;  /* 0x0000000d0a0c7212 */ /* 0x000fe400078e3cff */
[----:B------:R-:W-:-:S04]  /*39e0*/  MOV R13, R11 ;  /* 0x0000000b000d7202 */ /* 0x000fc80000000f00 */
        /* <DEDUP_REMOVED lines=9> */
[----:B------:R-:W-:-:S05]  /*3a80*/  LOP3.LUT R8, R4, 0xff800000, RZ, 0xc0, !PT ;  /* 0xff80000004087812 */ /* 0x000fca00078ec0ff */
[----:B------:R-:W-:-:S04]  /*3a90*/  IMAD.IADD R4, R3, 0x1, -R8 ;  /* 0x0000000103047824 */ /* 0x000fc800078e0a08 */
[----:B------:R-:W-:Y:S01]  /*3aa0*/  FADD R14, R4, -1 ;  /* 0xbf800000040e7421 */ /* 0x000fe20000000000 */
[----:B------:R-:W-:-:S03]  /*3ab0*/  MOV R4, 0x1 ;  /* 0x0000000100047802 */ /* 0x000fc60000000f00 */
        /* <DEDUP_REMOVED lines=36> */
[----:B-1----:R-:W-:Y:S05]  /*3d00*/  CALL.REL.NOINC `($__internal_1_$__cuda_sm20_div_rn_f64_full) ;  /* 0x0000004000807944 */ /* 0x002fea0003c00000 */
[----:B------:R-:W-:-:S07]  /*3d10*/  IMAD.MOV.U32 R11, RZ, RZ, R3 ;  /* 0x000000ffff0b7224 */ /* 0x000fce00078e0003 */
.L_x_67:
[----:B------:R-:W-:Y:S05]  /*3d20*/  BSYNC.RECONVERGENT B2 ;  /* 0x0000000000027941 */ /* 0x000fea0003800200 */
.L_x_66:
        /* <DEDUP_REMOVED lines=19> */
[----:B-1----:R-:W-:Y:S05]  /*3e60*/  CALL.REL.NOINC `($__internal_1_$__cuda_sm20_div_rn_f64_full) ;  /* 0x0000004000287944 */ /* 0x002fea0003c00000 */
[----:B------:R-:W-:Y:S01]  /*3e70*/  IMAD.MOV.U32 R4, RZ, RZ, R10 ;  /* 0x000000ffff047224 */ /* 0x000fe200078e000a */
[----:B------:R-:W-:-:S07]  /*3e80*/  MOV R5, R3 ;  /* 0x0000000300057202 */ /* 0x000fce0000000f00 */
.L_x_69:
[----:B------:R-:W-:Y:S05]  /*3e90*/  BSYNC.RECONVERGENT B2 ;  /* 0x0000000000027941 */ /* 0x000fea0003800200 */
.L_x_68:
[----:B------:R-:W-:Y:S01]  /*3ea0*/  DADD R4, R4, 0.5 ;  /* 0x3fe0000004047429 */ /* 0x000fe20000000000 */
[----:B------:R-:W-:Y:S02]  /*3eb0*/  IMAD.MOV.U32 R6, RZ, RZ, 0x1 ;  /* 0x00000001ff067424 */ /* 0x000fe400078e00ff */
[----:B------:R-:W-:Y:S02]  /*3ec0*/  IMAD.MOV.U32 R17, RZ, RZ, R7 ;  /* 0x000000ffff117224 */ /* 0x000fe400078e0007 */
[----:B------:R-:W-:-:S05]  /*3ed0*/  IMAD.MOV.U32 R39, RZ, RZ, R9 ;  /* 0x000000ffff277224 */ /* 0x000fca00078e0009 */
[----:B------:R2:W3:Y:S02]  /*3ee0*/  F2I.F64.FLOOR R5, R4 ;  /* 0x0000000400057311 */ /* 0x0004e40000305100 */
.L_x_60:
[----:B------:R-:W-:Y:S05]  /*3ef0*/  BSYNC.RECONVERGENT B1 ;  /* 0x0000000000017941 */ /* 0x000fea0003800200 */
.L_x_59:
[----:B------:R-:W5:Y:S01]  /*3f00*/  LDCU.64 UR4, c[0x3][0x98] ;  /* 0x00c01300ff0477ac */ /* 0x000f620008000a00 */
[----:B------:R-:W-:Y:S01]  /*3f10*/  CS2R R14, SRZ ;  /* 0x00000000000e7805 */ /* 0x000fe2000001ff00 */
[----:B-----5:R-:W-:-:S04]  /*3f20*/  UISETP.GE.U32.AND UP0, UPT, UR4, 0x1, UPT ;  /* 0x000000010400788c */ /* 0x020fc8000bf06070 */
[----:B------:R-:W-:-:S09]  /*3f30*/  UISETP.GE.AND.EX UP0, UPT, UR5, URZ, UPT, UP0 ;  /* 0x000000ff0500728c */ /* 0x000fd2000bf06300 */
[----:B------:R-:W-:Y:S05]  /*3f40*/  BRA.U !UP0, `(.L_x_70) ;  /* 0x0000003d08247547 */ /* 0x000fea000b800000 */
[----:B------:R-:W5:Y:S01]  /*3f50*/  MUFU.RCP64H R9, R57 ;  /* 0x0000003900097308 */ /* 0x000f620000001800 */
[----:B------:R-:W-:Y:S01]  /*3f60*/  MOV R8, 0x1 ;  /* 0x0000000100087802 */ /* 0x000fe20000000f00 */
[----:B------:R-:W-:Y:S01]  /*3f70*/  DMUL R12, R22, 6 ;  /* 0x40180000160c7828 */ /* 0x000fe20000000000 */
[----:B------:R-:W-:Y:S01]  /*3f80*/  FSETP.GEU.AND P2, PT, |R33|, 6.5827683646048100446e-37, PT ;  /* 0x036000002100780b */ /* 0x000fe20003f4e200 */
[----:B------:R-:W-:Y:S06]  /*3f90*/  BSSY.RECONVERGENT B1, `(.L_x_71) ;  /* 0x0000017000017945 */ /* 0x000fec0003800200 */
[----:B------:R-:W-:-:S06]  /*3fa0*/  DMUL R12, R12, R20 ;  /* 0x000000140c0c7228 */ /* 0x000fcc0000000000 */
[----:B------:R0:W0:Y:S01]  /*3fb0*/  F2F.F32.F64 R7, R12 ;  /* 0x0000000c00077310 */ /* 0x0000220000301000 */
[----:B-----5:R-:W-:-:S08]  /*3fc0*/  DFMA R10, R8, -R56, 1 ;  /* 0x3ff00000080a742b */ /* 0x020fd00000000838 */
[----:B------:R-:W-:-:S08]  /*3fd0*/  DFMA R10, R10, R10, R10 ;  /* 0x0000000a0a0a722b */ /* 0x000fd0000000000a */
[----:B------:R-:W-:-:S08]  /*3fe0*/  DFMA R10, R8, R10, R8 ;  /* 0x0000000a080a722b */ /* 0x000fd00000000008 */
[----:B------:R-:W-:-:S08]  /*3ff0*/  DFMA R8, R10, -R56, 1 ;  /* 0x3ff000000a08742b */ /* 0x000fd00000000838 */
[----:B------:R-:W-:-:S08]  /*4000*/  DFMA R8, R10, R8, R10 ;  /* 0x000000080a08722b */ /* 0x000fd0000000000a */
[----:B------:R-:W-:-:S08]  /*4010*/  DMUL R10, R8, R32 ;  /* 0x00000020080a7228 */ /* 0x000fd00000000000 */
[----:B------:R-:W-:-:S08]  /*4020*/  DFMA R14, R10, -R56, R32 ;  /* 0x800000380a0e722b */ /* 0x000fd00000000020 */
[----:B------:R-:W-:Y:S02]  /*4030*/  DFMA R10, R8, R14, R10 ;  /* 0x0000000e080a722b */ /* 0x000fe4000000000a */
[----:B------:R-:W-:-:S08]  /*4040*/  DMUL R8, R32, R56 ;  /* 0x0000003820087228 */ /* 0x000fd00000000000 */
[----:B0-----:R-:W-:Y:S02]  /*4050*/  FFMA R3, RZ, R57, R11 ;  /* 0x00000039ff037223 */ /* 0x001fe4000000000b */
[----:B------:R0:W0:Y:S03]  /*4060*/  F2F.F32.F64 R8, R8 ;  /* 0x0000000800087310 */ /* 0x0000260000301000 */
[----:B------:R-:W-:-:S13]  /*4070*/  FSETP.GT.AND P1, PT, |R3|, 1.469367938527859385e-39, PT ;  /* 0x001000000300780b */ /* 0x000fda0003f24200 */
[----:B0-----:R-:W-:Y:S05]  /*4080*/  @P1 BRA P2, `(.L_x_72) ;  /* 0x00000000001c1947 */ /* 0x001fea0001000000 */
[----:B------:R-:W-:Y:S01]  /*4090*/  IMAD.MOV.U32 R52, RZ, RZ, R56 ;  /* 0x000000ffff347224 */ /* 0x000fe200078e0038 */
[----:B------:R-:W-:Y:S01]  /*40a0*/  MOV R3, R33 ;  /* 0x0000002100037202 */ /* 0x000fe20000000f00 */
[----:B------:R-:W-:Y:S01]  /*40b0*/  IMAD.MOV.U32 R53, RZ, RZ, R57 ;  /* 0x000000ffff357224 */ /* 0x000fe200078e0039 */
[----:B--2-4-:R-:W-:Y:S01]  /*40c0*/  MOV R4, 0x40f0 ;  /* 0x000040f000047802 */ /* 0x014fe20000000f00 */
[----:B------:R-:W-:-:S07]  /*40d0*/  IMAD.MOV.U32 R10, RZ, RZ, R32 ;  /* 0x000000ffff0a7224 */ /* 0x000fce00078e0020 */
[----:B-1-3--:R-:W-:Y:S05]  /*40e0*/  CALL.REL.NOINC `($__internal_1_$__cuda_sm20_div_rn_f64_full) ;  /* 0x0000003c00887944 */ /* 0x00afea0003c00000 */
[----:B------:R-:W-:-:S07]  /*40f0*/  IMAD.MOV.U32 R11, RZ, RZ, R3 ;  /* 0x000000ffff0b7224 */ /* 0x000fce00078e0003 */
.L_x_72:
[----:B------:R-:W-:Y:S05]  /*4100*/  BSYNC.RECONVERGENT B1 ;  /* 0x0000000000017941 */ /* 0x000fea0003800200 */
.L_x_71:
[----:B------:R-:W-:Y:S01]  /*4110*/  VIADD R3, R7, 0xf3000000 ;  /* 0xf300000007037836 */ /* 0x000fe20000000000 */
[----:B------:R0:W0:Y:S01]  /*4120*/  MUFU.RSQ R12, R7 ;  /* 0x00000007000c7308 */ /* 0x0000220000001400 */
[----:B------:R-:W-:Y:S01]  /*4130*/  UMOV UR5, URZ ;  /* 0x000000ff00057c82 */ /* 0x000fe20008000000 */
[----:B------:R-:W-:Y:S01]  /*4140*/  UMOV UR6, URZ ;  /* 0x000000ff00067c82 */ /* 0x000fe20008000000 */
[----:B------:R-:W-:Y:S01]  /*4150*/  BSSY.RECONVERGENT B0, `(.L_x_73) ;  /* 0x000000e000007945 */ /* 0x000fe20003800200 */
[----:B------:R-:W-:Y:S02]  /*4160*/  ISETP.GT.U32.AND P1, PT, R3, 0x727fffff, PT ;  /* 0x727fffff0300780c */ /* 0x000fe40003f24070 */
[----:B------:R-:W-:Y:S02]  /*4170*/  CS2R R14, SRZ ;  /* 0x00000000000e7805 */ /* 0x000fe4000001ff00 */
[----:B------:R0:W0:Y:S09]  /*4180*/  F2F.F32.F64 R10, R10 ;  /* 0x0000000a000a7310 */ /* 0x0000320000301000 */
[----:B------:R-:W-:Y:S05]  /*4190*/  @!P1 BRA `(.L_x_74) ;  /* 0x0000000000149947 */ /* 0x000fea0003800000 */
[----:B------:R-:W-:Y:S01]  /*41a0*/  IMAD.MOV.U32 R3, RZ, RZ, R7 ;  /* 0x000000ffff037224 */ /* 0x000fe200078e0007 */
[----:B------:R-:W-:-:S07]  /*41b0*/  MOV R16, 0x41d0 ;  /* 0x000041d000107802 */ /* 0x000fce0000000f00 */
[----:B01234-:R-:W-:Y:S05]  /*41c0*/  CALL.REL.NOINC `($__internal_4_$__cuda_sm20_sqrt_rn_f32_slowpath) ;  /* 0x0000004c00447944 */ /* 0x01ffea0003c00000 */
[----:B------:R-:W-:Y:S01]  /*41d0*/  MOV R7, R4 ;  /* 0x0000000400077202 */ /* 0x000fe20000000f00 */
[----:B------:R-:W-:Y:S06]  /*41e0*/  BRA `(.L_x_75) ;  /* 0x0000000000107947 */ /* 0x000fec0003800000 */
.L_x_74:
[----:B0-2-4-:R-:W-:Y:S01]  /*41f0*/  FMUL.FTZ R4, R7, R12 ;  /* 0x0000000c07047220 */ /* 0x015fe20000410000 */
[----:B------:R-:W-:-:S03]  /*4200*/  FMUL.FTZ R3, R12, 0.5 ;  /* 0x3f0000000c037820 */ /* 0x000fc60000410000 */
[----:B------:R-:W-:-:S04]  /*4210*/  FFMA R7, -R4, R4, R7 ;  /* 0x0000000404077223 */ /* 0x000fc80000000107 */
[----:B------:R-:W-:-:S07]  /*4220*/  FFMA R7, R7, R3, R4 ;  /* 0x0000000307077223 */ /* 0x000fce0000000004 */
.L_x_75:
[----:B------:R-:W-:Y:S05]  /*4230*/  BSYNC.RECONVERGENT B0 ;  /* 0x0000000000007941 */ /* 0x000fea0003800200 */
.L_x_73:
[----:B------:R-:W-:Y:S01]  /*4240*/  VIADD R3, R8, 0xf3000000 ;  /* 0xf300000008037836 */ /* 0x000fe20000000000 */
[----:B------:R0:W2:Y:S01]  /*4250*/  MUFU.RSQ R9, R8 ;  /* 0x0000000800097308 */ /* 0x0000a20000001400 */
[----:B------:R-:W-:Y:S03]  /*4260*/  BSSY.RECONVERGENT B0, `(.L_x_76) ;  /* 0x000000c000007945 */ /* 0x000fe60003800200 */
[----:B------:R-:W-:-:S13]  /*4270*/  ISETP.GT.U32.AND P1, PT, R3, 0x727fffff, PT ;  /* 0x727fffff0300780c */ /* 0x000fda0003f24070 */
[----:B0-2---:R-:W-:Y:S05]  /*4280*/  @!P1 BRA `(.L_x_77) ;  /* 0x0000000000149947 */ /* 0x005fea0003800000 */
[----:B------:R-:W-:Y:S01]  /*4290*/  IMAD.MOV.U32 R3, RZ, RZ, R8 ;  /* 0x000000ffff037224 */ /* 0x000fe200078e0008 */
[----:B------:R-:W-:-:S07]  /*42a0*/  MOV R16, 0x42c0 ;  /* 0x000042c000107802 */ /* 0x000fce0000000f00 */
[----:B-1-3--:R-:W-:Y:S05]  /*42b0*/  CALL.REL.NOINC `($__internal_4_$__cuda_sm20_sqrt_rn_f32_slowpath) ;  /* 0x0000004c00087944 */ /* 0x00afea0003c00000 */
[----:B------:R-:W-:Y:S01]  /*42c0*/  IMAD.MOV.U32 R8, RZ, RZ, R4 ;  /* 0x000000ffff087224 */ /* 0x000fe200078e0004 */
[----:B------:R-:W-:Y:S06]  /*42d0*/  BRA `(.L_x_78) ;  /* 0x0000000000107947 */ /* 0x000fec0003800000 */
.L_x_77:
[----:B------:R-:W-:Y:S01]  /*42e0*/  FMUL.FTZ R3, R8, R9 ;  /* 0x0000000908037220 */ /* 0x000fe20000410000 */
[----:B------:R-:W-:-:S03]  /*42f0*/  FMUL.FTZ R4, R9, 0.5 ;  /* 0x3f00000009047820 */ /* 0x000fc60000410000 */
[----:B------:R-:W-:-:S04]  /*4300*/  FFMA R8, -R3, R3, R8 ;  /* 0x0000000303087223 */ /* 0x000fc80000000108 */
[----:B------:R-:W-:-:S07]  /*4310*/  FFMA R8, R8, R4, R3 ;  /* 0x0000000408087223 */ /* 0x000fce0000000003 */
.L_x_78:
[----:B------:R-:W-:Y:S05]  /*4320*/  BSYNC.RECONVERGENT B0 ;  /* 0x0000000000007941 */ /* 0x000fea0003800200 */
.L_x_76:
[----:B------:R-:W-:Y:S01]  /*4330*/  IADD3 R4, PT, PT, R10, -0xd000000, RZ ;  /* 0xf30000000a047810 */ /* 0x000fe20007ffe0ff */
[----:B------:R0:W2:Y:S01]  /*4340*/  MUFU.RSQ R3, R10 ;  /* 0x0000000a00037308 */ /* 0x0000a20000001400 */
[----:B------:R-:W-:Y:S02]  /*4350*/  BSSY.RECONVERGENT B0, `(.L_x_79) ;  /* 0x000000e000007945 */ /* 0x000fe40003800200 */
[----:B------:R-:W-:-:S13]  /*4360*/  ISETP.GT.U32.AND P1, PT, R4, 0x727fffff, PT ;  /* 0x727fffff0400780c */ /* 0x000fda0003f24070 */
[----:B0-----:R-:W-:Y:S05]  /*4370*/  @!P1 BRA `(.L_x_80) ;  /* 0x00000000001c9947 */ /* 0x001fea0003800000 */
[----:B------:R-:W-:Y:S01]  /*4380*/  BSSY.RECONVERGENT B1, `(.L_x_81) ;  /* 0x0000004000017945 */ /* 0x000fe20003800200 */
[----:B--2---:R-:W-:Y:S01]  /*4390*/  IMAD.MOV.U32 R3, RZ, RZ, R10 ;  /* 0x000000ffff037224 */ /* 0x004fe200078e000a */
[----:B------:R-:W-:-:S07]  /*43a0*/  MOV R16, 0x43c0 ;  /* 0x000043c000107802 */ /* 0x000fce0000000f00 */
[----:B-1-3--:R-:W-:Y:S05]  /*43b0*/  CALL.REL.NOINC `($__internal_4_$__cuda_sm20_sqrt_rn_f32_slowpath) ;  /* 0x0000004800c87944 */ /* 0x00afea0003c00000 */
[----:B------:R-:W-:Y:S05]  /*43c0*/  BSYNC.RECONVERGENT B1 ;  /* 0x0000000000017941 */ /* 0x000fea0003800200 */
.L_x_81:
[----:B------:R-:W-:Y:S01]  /*43d0*/  IMAD.MOV.U32 R9, RZ, RZ, R4 ;  /* 0x000000ffff097224 */ /* 0x000fe200078e0004 */
[----:B------:R-:W-:Y:S06]  /*43e0*/  BRA `(.L_x_82) ;  /* 0x0000000000107947 */ /* 0x000fec0003800000 */
.L_x_80:
[----:B--2---:R-:W-:Y:S01]  /*43f0*/  FMUL.FTZ R9, R10, R3 ;  /* 0x000000030a097220 */ /* 0x004fe20000410000 */
[----:B------:R-:W-:-:S03]  /*4400*/  FMUL.FTZ R3, R3, 0.5 ;  /* 0x3f00000003037820 */ /* 0x000fc60000410000 */
[----:B------:R-:W-:-:S04]  /*4410*/  FFMA R10, -R9, R9, R10 ;  /* 0x00000009090a7223 */ /* 0x000fc8000000010a */
[----:B------:R-:W-:-:S07]  /*4420*/  FFMA R9, R10, R3, R9 ;  /* 0x000000030a097223 */ /* 0x000fce0000000009 */
.L_x_82:
[----:B------:R-:W-:Y:S05]  /*4430*/  BSYNC.RECONVERGENT B0 ;  /* 0x0000000000007941 */ /* 0x000fea0003800200 */
.L_x_79:
[----:B------:R-:W-:-:S05]  /*4440*/  UMOV UR4, URZ ;  /* 0x000000ff00047c82 */ /* 0x000fca0008000000 */
.L_x_134:
[----:B------:R-:W-:Y:S01]  /*4450*/  LOP3.LUT R11, R55, 0x7fffffff, RZ, 0xc0, !PT ;  /* 0x7fffffff370b7812 */ /* 0x000fe200078ec0ff */
[----:B------:R-:W-:Y:S01]  /*4460*/  BSSY.RECONVERGENT B0, `(.L_x_83) ;  /* 0x000003a000007945 */ /* 0x000fe20003800200 */
[----:B------:R-:W-:Y:S02]  /*4470*/  IMAD.MOV.U32 R10, RZ, RZ, R54 ;  /* 0x000000ffff0a7224 */ /* 0x000fe400078e0036 */
[----:B------:R-:W-:-:S04]  /*4480*/  VIMNMX.U32 R3, PT, PT, R11, 0x40000000, !PT ;  /* 0x400000000b037848 */ /* 0x000fc80007fe0000 */
[----:B------:R-:W-:-:S13]  /*4490*/  ISETP.GE.U32.AND P1, PT, R3, 0x7ff00000, PT ;  /* 0x7ff000000300780c */ /* 0x000fda0003f26070 */
[----:B--2-4-:R-:W-:Y:S05]  /*44a0*/  @!P1 BRA `(.L_x_84) ;  /* 0x0000000000189947 */ /* 0x014fea0003800000 */
[----:B------:R-:W-:-:S14]  /*44b0*/  DSETP.NAN.AND P1, PT, R10, R10, PT ;  /* 0x0000000a0a00722a */ /* 0x000fdc0003f28000 */
[----:B------:R-:W-:Y:S02]  /*44c0*/  @!P1 DSETP.NEU.AND P2, PT, R10, +INF , PT ;  /* 0x7ff000000a00942a */ /* 0x000fe40003f4d000 */
[----:B------:R-:W-:-:S06]  /*44d0*/  @P1 DADD R12, R54, 2 ;  /* 0x40000000360c1429 */ /* 0x000fcc0000000000 */
[----:B------:R-:W-:Y:S02]  /*44e0*/  @!P1 FSEL R12, R54, RZ, P2 ;  /* 0x000000ff360c9208 */ /* 0x000fe40001000000 */
[----:B------:R-:W-:Y:S01]  /*44f0*/  @!P1 FSEL R13, R55, -QNAN , P2 ;  /* 0xfff80000370d9808 */ /* 0x000fe20001000000 */
[----:B------:R-:W-:Y:S06]  /*4500*/  BRA `(.L_x_85) ;  /* 0x0000000000bc7947 */ /* 0x000fec0003800000 */
.L_x_84:
[----:B------:R-:W-:Y:S01]  /*4510*/  DSETP.GE.AND P1, PT, R10, 2, PT ;  /* 0x400000000a00742a */ /* 0x000fe20003f26000 */
[----:B------:R-:W-:Y:S01]  /*4520*/  MOV R12, R54 ;  /* 0x00000036000c7202 */ /* 0x000fe20000000f00 */
[----:B------:R-:W-:-:S12]  /*4530*/  IMAD.MOV.U32 R13, RZ, RZ, R55 ;  /* 0x000000ffff0d7224 */ /* 0x000fd800078e0037 */
[----:B------:R-:W-:Y:S05]  /*4540*/  @!P1 BRA `(.L_x_85) ;  /* 0x0000000000ac9947 */ /* 0x000fea0003800000 */
[----:B------:R-:W-:Y:S01]  /*4550*/  ISETP.GT.U32.AND P1, PT, R11, 0xfffff, PT ;  /* 0x000fffff0b00780c */ /* 0x000fe20003f24070 */
[----:B------:R-:W-:Y:S01]  /*4560*/  BSSY.RECONVERGENT B1, `(.L_x_86) ;  /* 0x0000013000017945 */ /* 0x000fe20003800200 */
[----:B------:R-:W-:-:S11]  /*4570*/  SHF.R.U32.HI R3, RZ, 0x14, R11 ;  /* 0x00000014ff037819 */ /* 0x000fd6000001160b */
[----:B------:R-:W-:-:S10]  /*4580*/  @!P1 DMUL R10, R10, 1.80143985094819840000e+16 ;  /* 0x435000000a0a9828 */ /* 0x000fd40000000000 */
[C---:B------:R-:W-:Y:S01]  /*4590*/  @!P1 LEA.HI R4, R11.reuse, R3, RZ, 0xc ;  /* 0x000000030b049211 */ /* 0x040fe200078f60ff */
[----:B------:R-:W-:Y:S01]  /*45a0*/  IMAD.MOV.U32 R13, RZ, RZ, R10 ;  /* 0x000000ffff0d7224 */ /* 0x000fe200078e000a */
[----:B------:R-:W-:-:S03]  /*45b0*/  LOP3.LUT R37, R11, 0xfffff, RZ, 0xc0, !PT ;  /* 0x000fffff0b257812 */ /* 0x000fc600078ec0ff */
[----:B------:R-:W-:Y:S01]  /*45c0*/  @!P1 VIADD R3, R4, 0xffffffca ;  /* 0xffffffca04039836 */ /* 0x000fe20000000000 */
[----:B------:R-:W-:-:S04]  /*45d0*/  LOP3.LUT R37, R37, 0x100000, RZ, 0xfc, !PT ;  /* 0x0010000025257812 */ /* 0x000fc800078efcff */
[----:B------:R-:W-:-:S07]  /*45e0*/  IADD3 R3, PT, PT, R3, -0x400, RZ ;  /* 0xfffffc0003037810 */ /* 0x000fce0007ffe0ff */
.L_x_87:
[----:B------:R-:W-:Y:S02]  /*45f0*/  IADD3 R10, P1, PT, R13, -UR4, RZ ;  /* 0x800000040d0a7c10 */ /* 0x000fe4000ff3e0ff */
[C---:B------:R-:W-:Y:S01]  /*4600*/  ISETP.GT.AND P2, PT, R3.reuse, RZ, PT ;  /* 0x000000ff0300720c */ /* 0x040fe20003f44270 */
[----:B------:R-:W-:Y:S01]  /*4610*/  VIADD R3, R3, 0xffffffff ;  /* 0xffffffff03037836 */ /* 0x000fe20000000000 */
[----:B------:R-:W-:-:S04]  /*4620*/  IADD3.X R4, PT, PT, R37, -0x100001, RZ, P1, !PT ;  /* 0xffefffff25047810 */ /* 0x000fc80000ffe4ff */
[----:B------:R-:W-:-:S04]  /*4630*/  ISETP.GE.AND P1, PT, R4, RZ, PT ;  /* 0x000000ff0400720c */ /* 0x000fc80003f26270 */
[----:B------:R-:W-:Y:S02]  /*4640*/  SEL R10, R13, R10, !P1 ;  /* 0x0000000a0d0a7207 */ /* 0x000fe40004800000 */
[----:B------:R-:W-:-:S03]  /*4650*/  SEL R51, R37, R4, !P1 ;  /* 0x0000000425337207 */ /* 0x000fc60004800000 */
[C---:B------:R-:W-:Y:S01]  /*4660*/  IMAD.SHL.U32 R13, R10.reuse, 0x2, RZ ;  /* 0x000000020a0d7824 */ /* 0x040fe200078e00ff */
[----:B------:R-:W-:Y:S01]  /*4670*/  SHF.L.U64.HI R37, R10, 0x1, R51 ;  /* 0x000000010a257819 */ /* 0x000fe20000010233 */
[----:B------:R-:W-:Y:S06]  /*4680*/  @P2 BRA `(.L_x_87) ;  /* 0xfffffffc00d82947 */ /* 0x000fec000383ffff */
[----:B------:R-:W-:Y:S05]  /*4690*/  BSYNC.RECONVERGENT B1 ;  /* 0x0000000000017941 */ /* 0x000fea0003800200 */
.L_x_86:
[----:B------:R-:W-:Y:S01]  /*46a0*/  LOP3.LUT R11, R51, 0x7fffffff, RZ, 0xc0, !PT ;  /* 0x7fffffff330b7812 */ /* 0x000fe200078ec0ff */
[----:B------:R-:W-:Y:S01]  /*46b0*/  BSSY.RECONVERGENT B1, `(.L_x_88) ;  /* 0x0000013000017945 */ /* 0x000fe20003800200 */
[----:B------:R-:W-:Y:S01]  /*46c0*/  ISETP.NE.U32.AND P1, PT, R10, RZ, PT ;  /* 0x000000ff0a00720c */ /* 0x000fe20003f25070 */
[----:B------:R-:W-:Y:S01]  /*46d0*/  IMAD.MOV.U32 R12, RZ, RZ, RZ ;  /* 0x000000ffff0c7224 */ /* 0x000fe200078e00ff */
[----:B------:R-:W-:Y:S02]  /*46e0*/  MOV R3, RZ ;  /* 0x000000ff00037202 */ /* 0x000fe40000000f00 */
[----:B------:R-:W-:-:S13]  /*46f0*/  ISETP.NE.AND.EX P1, PT, R11, RZ, PT, P1 ;  /* 0x000000ff0b00720c */ /* 0x000fda0003f25310 */
[----:B------:R-:W-:Y:S05]  /*4700*/  @!P1 BRA `(.L_x_89) ;  /* 0x0000000000349947 */ /* 0x000fea0003800000 */
[----:B------:R-:W-:-:S10]  /*4710*/  DMUL R12, R10, 1.80143985094819840000e+16 ;  /* 0x435000000a0c7828 */ /* 0x000fd40000000000 */
[----:B------:R-:W-:-:S04]  /*4720*/  SHF.R.U32.HI R12, RZ, 0x14, R13 ;  /* 0x00000014ff0c7819 */ /* 0x000fc8000001160d */
[----:B------:R-:W-:-:S04]  /*4730*/  IADD3 R3, PT, PT, -R12, 0x37, RZ ;  /* 0x000000370c037810 */ /* 0x000fc80007ffe1ff */
[----:B------:R-:W-:Y:S02]  /*4740*/  IADD3 R4, PT, PT, -R3, 0x400, RZ ;  /* 0x0000040003047810 */ /* 0x000fe40007ffe1ff */
[-C--:B------:R-:W-:Y:S02]  /*4750*/  SHF.L.U64.HI R16, R10, R3.reuse, R11 ;  /* 0x000000030a107219 */ /* 0x080fe4000001020b */
[----:B------:R-:W-:Y:S02]  /*4760*/  ISETP.GT.AND P1, PT, R4, RZ, PT ;  /* 0x000000ff0400720c */ /* 0x000fe40003f24270 */
[----:B------:R-:W-:-:S11]  /*4770*/  SHF.L.U32 R10, R10, R3, RZ ;  /* 0x000000030a0a7219 */ /* 0x000fd600000006ff */
[C---:B------:R-:W-:Y:S01]  /*4780*/  @!P1 IADD3 R3, PT, PT, -R4.reuse, 0x1, RZ ;  /* 0x0000000104039810 */ /* 0x040fe20007ffe1ff */
[----:B------:R-:W-:-:S03]  /*4790*/  @P1 VIADD R4, R4, 0xffffffff ;  /* 0xffffffff04041836 */ /* 0x000fc60000000000 */
[-CC-:B------:R-:W-:Y:S02]  /*47a0*/  @!P1 SHF.R.U64 R12, R10, R3.reuse, R16.reuse ;  /* 0x000000030a0c9219 */ /* 0x180fe40000001210 */
[----:B------:R-:W-:Y:S02]  /*47b0*/  @P1 IADD3 R12, P2, PT, RZ, R10, RZ ;  /* 0x0000000aff0c1210 */ /* 0x000fe40007f5e0ff */
[----:B------:R-:W-:-:S03]  /*47c0*/  @!P1 SHF.R.U32.HI R3, RZ, R3, R16 ;  /* 0x00000003ff039219 */ /* 0x000fc60000011610 */
[----:B------:R-:W-:-:S08]  /*47d0*/  @P1 IMAD.U32.X R3, R4, 0x100000, R16, P2 ;  /* 0x0010000004031824 */ /* 0x000fd000010e0410 */
.L_x_89:
[----:B------:R-:W-:Y:S05]  /*47e0*/  BSYNC.RECONVERGENT B1 ;  /* 0x0000000000017941 */ /* 0x000fea0003800200 */
.L_x_88:
[----:B------:R-:W-:-:S07]  /*47f0*/  LOP3.LUT R13, R3, 0x80000000, R55, 0xb8, !PT ;  /* 0x80000000030d7812 */ /* 0x000fce00078eb837 */
.L_x_85:
[----:B------:R-:W-:Y:S05]  /*4800*/  BSYNC.RECONVERGENT B0 ;  /* 0x0000000000007941 */ /* 0x000fea0003800200 */
.L_x_83:
[C---:B------:R-:W-:Y:S01]  /*4810*/  DADD R50, R12.reuse, -2 ;  /* 0xc00000000c327429 */ /* 0x040fe20000000000 */
[----:B------:R-:W-:Y:S01]  /*4820*/  IMAD.MOV.U32 R4, RZ, RZ, 0x3ff00000 ;  /* 0x3ff00000ff047424 */ /* 0x000fe200078e00ff */
[C---:B------:R-:W-:Y:S01]  /*4830*/  DSETP.GT.AND P1, PT, R12.reuse, 1, PT ;  /* 0x3ff000000c00742a */ /* 0x040fe20003f24000 */
[----:B------:R-:W-:Y:S01]  /*4840*/  BSSY.RECONVERGENT B0, `(.L_x_90) ;  /* 0x000003b000007945 */ /* 0x000fe20003800200 */
[C---:B------:R-:W-:Y:S01]  /*4850*/  DADD R10, R12.reuse, 2 ;  /* 0x400000000c0a7429 */ /* 0x040fe20000000000 */
[----:B------:R-:W-:Y:S01]  /*4860*/  IMAD.MOV.U32 R61, RZ, RZ, R19 ;  /* 0x000000ffff3d7224 */ /* 0x000fe200078e0013 */
[----:B------:R-:W-:Y:S01]  /*4870*/  DSETP.GEU.AND P2, PT, R12, -1, PT ;  /* 0xbff000000c00742a */ /* 0x000fe20003f4e000 */
[----:B------:R-:W-:-:S03]  /*4880*/  IMAD.MOV.U32 R59, RZ, RZ, R18 ;  /* 0x000000ffff3b7224 */ /* 0x000fc600078e0012 */
[----:B------:R-:W-:Y:S02]  /*4890*/  FSEL R3, R50, R12, P1 ;  /* 0x0000000c32037208 */ /* 0x000fe40000800000 */
[----:B------:R-:W-:Y:S02]  /*48a0*/  FSEL R51, R51, R13, P1 ;  /* 0x0000000d33337208 */ /* 0x000fe40000800000 */
[----:B------:R-:W-:Y:S01]  /*48b0*/  FSEL R10, R10, R3, !P2 ;  /* 0x000000030a0a7208 */ /* 0x000fe20005000000 */
[----:B------:R-:W-:Y:S01]  /*48c0*/  IMAD.MOV.U32 R3, RZ, RZ, R17 ;  /* 0x000000ffff037224 */ /* 0x000fe200078e0011 */
[----:B------:R-:W-:Y:S02]  /*48d0*/  FSEL R11, R11, R51, !P2 ;  /* 0x000000330b0b7208 */ /* 0x000fe40005000000 */
[----:B------:R-:W-:-:S04]  /*48e0*/  CS2R R50, SRZ ;  /* 0x0000000000327805 */ /* 0x000fc8000001ff00 */
[C---:B------:R-:W-:Y:S02]  /*48f0*/  DSETP.GEU.AND P2, PT, R10.reuse, RZ, PT ;  /* 0x000000ff0a00722a */ /* 0x040fe40003f4e000 */
[----:B------:R-:W-:-:S04]  /*4900*/  DSETP.GE.AND P1, PT, R10, -1, PT ;  /* 0xbff000000a00742a */ /* 0x000fc80003f26000 */
[----:B------:R-:W-:Y:S01]  /*4910*/  FSEL R10, -R4, 1.875, P2 ;  /* 0x3ff00000040a7808 */ /* 0x000fe20001000100 */
[----:B------:R-:W-:-:S03]  /*4920*/  DSETP.NEU.AND P2, PT, R22, RZ, PT ;  /* 0x000000ff1600722a */ /* 0x000fc60003f4d000 */
[----:B------:R-:W-:Y:S02]  /*4930*/  FSEL R11, R10, -1.875, P1 ;  /* 0xbff000000a0b7808 */ /* 0x000fe40000800000 */
[----:B------:R-:W-:-:S06]  /*4940*/  MOV R10, RZ ;  /* 0x000000ff000a7202 */ /* 0x000fcc0000000f00 */
[----:B------:R-:W-:-:S03]  /*4950*/  DFMA R12, R10, R20, R54 ;  /* 0x000000140a0c722b */ /* 0x000fc60000000036 */
[----:B------:R-:W-:Y:S08]  /*4960*/  @!P2 BRA `(.L_x_91) ;  /* 0x0000000000a0a947 */ /* 0x000ff00003800000 */
[----:B------:R-:W-:Y:S01]  /*4970*/  SHF.R.U32.HI R16, RZ, 0x2, R39 ;  /* 0x00000002ff107819 */ /* 0x000fe20000011627 */
[----:B------:R-:W-:Y:S01]  /*4980*/  IMAD.MOV.U32 R56, RZ, RZ, 0x55555555 ;  /* 0x55555555ff387424 */ /* 0x000fe200078e00ff */
[----:B------:R-:W-:Y:S01]  /*4990*/  SHF.R.U32.HI R37, RZ, 0x2, R36 ;  /* 0x00000002ff257819 */ /* 0x000fe20000011624 */
[----:B------:R-:W-:Y:S01]  /*49a0*/  IMAD.MOV.U32 R57, RZ, RZ, 0x3fc55555 ;  /* 0x3fc55555ff397424 */ /* 0x000fe200078e00ff */
[----:B------:R-:W-:Y:S02]  /*49b0*/  LOP3.LUT R59, R16, R39, RZ, 0x3c, !PT ;  /* 0x00000027103b7212 */ /* 0x000fe400078e3cff */
[----:B------:R-:W-:Y:S02]  /*49c0*/  SHF.L.U32 R16, R19, 0x4, RZ ;  /* 0x0000000413107819 */ /* 0x000fe400000006ff */
[----:B------:R-:W-:Y:S01]  /*49d0*/  LOP3.LUT R36, R37, R36, RZ, 0x3c, !PT ;  /* 0x0000002425247212 */ /* 0x000fe200078e3cff */
[----:B------:R-:W-:-:S05]  /*49e0*/  IMAD.SHL.U32 R3, R59, 0x2, RZ ;  /* 0x000000023b037824 */ /* 0x000fca00078e00ff */
[----:B------:R-:W-:-:S04]  /*49f0*/  LOP3.LUT R16, R19, R16, R3, 0x96, !PT ;  /* 0x0000001013107212 */ /* 0x000fc800078e9603 */
[----:B------:R-:W-:Y:S01]  /*4a00*/  LOP3.LUT R59, R16, R59, RZ, 0x3c, !PT ;  /* 0x0000003b103b7212 */ /* 0x000fe200078e3cff */
[----:B------:R-:W-:-:S03]  /*4a10*/  IMAD.SHL.U32 R16, R36, 0x2, RZ ;  /* 0x0000000224107824 */ /* 0x000fc600078e00ff */
[C---:B------:R-:W-:Y:S01]  /*4a20*/  IADD3 R63, PT, PT, R38.reuse, 0x587c5, R59 ;  /* 0x000587c5263f7810 */ /* 0x040fe20007ffe03b */
[----:B------:R-:W-:Y:S01]  /*4a30*/  IMAD.SHL.U32 R3, R59, 0x10, RZ ;  /* 0x000000103b037824 */ /* 0x000fe200078e00ff */
[----:B------:R-:W-:-:S04]  /*4a40*/  IADD3 R38, PT, PT, R38, 0xb0f8a, RZ ;  /* 0x000b0f8a26267810 */ /* 0x000fc80007ffe0ff */
[----:B------:R-:W-:-:S04]  /*4a50*/  LOP3.LUT R16, R36, R16, R3, 0x96, !PT ;  /* 0x0000001024107212 */ /* 0x000fc800078e9603 */
[----:B------:R-:W-:-:S05]  /*4a60*/  LOP3.LUT R61, R16, R59, RZ, 0x3c, !PT ;  /* 0x0000003b103d7212 */ /* 0x000fca00078e3cff */
[----:B------:R-:W-:-:S04]  /*4a70*/  IMAD.IADD R36, R38, 0x1, R61 ;  /* 0x0000000126247824 */ /* 0x000fc800078e023d */
[----:B------:R-:W-:-:S03]  /*4a80*/  IMAD.WIDE.U32 R36, R36, 0x200000, RZ ;  /* 0x0020000024247825 */ /* 0x000fc600078e00ff */
[----:B------:R-:W-:Y:S01]  /*4a90*/  LOP3.LUT R62, R36, R63, RZ, 0x3c, !PT ;  /* 0x0000003f243e7212 */ /* 0x000fe200078e3cff */
[----:B------:R-:W-:Y:S01]  /*4aa0*/  IMAD.MOV.U32 R63, RZ, RZ, R37 ;  /* 0x000000ffff3f7224 */ /* 0x000fe200078e0025 */
[----:B------:R-:W-:Y:S01]  /*4ab0*/  MOV R37, 0x3ca00000 ;  /* 0x3ca0000000257802 */ /* 0x000fe20000000f00 */
[----:B------:R-:W-:Y:S02]  /*4ac0*/  IMAD.MOV.U32 R36, RZ, RZ, 0x0 ;  /* 0x00000000ff247424 */ /* 0x000fe400078e00ff */
[----:B------:R-:W0:Y:S04]  /*4ad0*/  I2F.F64.U64 R52, R62 ;  /* 0x0000003e00347312 */ /* 0x000e280000301800 */
[----:B0-----:R-:W-:-:S08]  /*4ae0*/  DFMA R52, R52, R36, 5.5511151231257827021e-17 ;  /* 0x3c9000003434742b */ /* 0x001fd00000000024 */
[----:B------:R-:W-:-:S14]  /*4af0*/  DSETP.GTU.AND P1, PT, R52, R56, PT ;  /* 0x000000383400722a */ /* 0x000fdc0003f2c000 */
[----:B------:R0:W2:Y:S01]  /*4b00*/  @!P1 F2F.F64.F32 R50, -R7 ;  /* 0x8000000700329310 */ /* 0x0000a20000201800 */
[----:B------:R-:W-:Y:S01]  /*4b10*/  @!P1 IMAD.MOV.U32 R3, RZ, RZ, R19 ;  /* 0x000000ffff039224 */ /* 0x000fe200078e0013 */
[----:B------:R-:W-:Y:S01]  /*4b20*/  @!P1 MOV R36, R18 ;  /* 0x0000001200249202 */ /* 0x000fe20000000f00 */
[----:B------:R-:W-:Y:S01]  /*4b30*/  @!P1 IMAD.MOV.U32 R39, RZ, RZ, R17 ;  /* 0x000000ffff279224 */ /* 0x000fe200078e0011 */
[----:B------:R-:W-:Y:S06]  /*4b40*/  @!P1 BRA `(.L_x_91) ;  /* 0x0000000000289947 */ /* 0x000fec0003800000 */
[----:B------:R-:W-:Y:S01]  /*4b50*/  UMOV UR10, 0x55555555 ;  /* 0x55555555000a7882 */ /* 0x000fe20000000000 */
[----:B------:R-:W-:Y:S01]  /*4b60*/  UMOV UR11, 0x3fd55555 ;  /* 0x3fd55555000b7882 */ /* 0x000fe20000000000 */
[----:B------:R-:W-:Y:S01]  /*4b70*/  IMAD.MOV.U32 R36, RZ, RZ, R18 ;  /* 0x000000ffff247224 */ /* 0x000fe200078e0012 */
[----:B------:R-:W-:Y:S01]  /*4b80*/  DSETP.GTU.AND P1, PT, R52, UR10, PT ;  /* 0x0000000a34007e2a */ /* 0x000fe2000bf2c000 */
[----:B------:R-:W-:Y:S02]  /*4b90*/  IMAD.MOV.U32 R39, RZ, RZ, R17 ;  /* 0x000000ffff277224 */ /* 0x000fe400078e0011 */
[----:B------:R-:W-:-:S03]  /*4ba0*/  IMAD.MOV.U32 R3, RZ, RZ, R19 ;  /* 0x000000ffff037224 */ /* 0x000fc600078e0013 */
[----:B------:R-:W-:-:S14]  /*4bb0*/  DSETP.LEU.OR P1, PT, R52, R56, P1 ;  /* 0x000000383400722a */ /* 0x000fdc0000f2b400 */
[----:B--2---:R4:W2:Y:S01]  /*4bc0*/  @!P1 F2F.F64.F32 R50, R7 ;  /* 0x0000000700329310 */ /* 0x0048a20000201800 */
[----:B------:R-:W-:Y:S01]  /*4bd0*/  @!P1 MOV R36, R18 ;  /* 0x0000001200249202 */ /* 0x000fe20000000f00 */
[----:B------:R-:W-:-:S07]  /*4be0*/  @!P1 IMAD.MOV.U32 R39, RZ, RZ, R17 ;  /* 0x000000ffff279224 */ /* 0x000fce00078e0011 */
.L_x_91:
[----:B------:R-:W-:Y:S05]  /*4bf0*/  BSYNC.RECONVERGENT B0 ;  /* 0x0000000000007941 */ /* 0x000fea0003800200 */
.L_x_90:
[----:B--2---:R-:W-:Y:S01]  /*4c00*/  DADD R12, R12, R50 ;  /* 0x000000000c0c7229 */ /* 0x004fe20000000032 */
[----:B------:R-:W-:Y:S09]  /*4c10*/  BSSY.RECONVERGENT B0, `(.L_x_92) ;  /* 0x000003c000007945 */ /* 0x000ff20003800200 */
[----:B------:R-:W-:Y:S01]  /*4c20*/  LOP3.LUT R19, R13, 0x7fffffff, RZ, 0xc0, !PT ;  /* 0x7fffffff0d137812 */ /* 0x000fe200078ec0ff */
[----:B------:R-:W-:-:S03]  /*4c30*/  IMAD.MOV.U32 R18, RZ, RZ, R12 ;  /* 0x000000ffff127224 */ /* 0x000fc600078e000c */
[----:B------:R-:W-:-:S04]  /*4c40*/  VIMNMX.U32 R16, PT, PT, R19, 0x40000000, !PT ;  /* 0x4000000013107848 */ /* 0x000fc80007fe0000 */
[----:B------:R-:W-:-:S13]  /*4c50*/  ISETP.GE.U32.AND P1, PT, R16, 0x7ff00000, PT ;  /* 0x7ff000001000780c */ /* 0x000fda0003f26070 */
[----:B------:R-:W-:Y:S05]  /*4c60*/  @!P1 BRA `(.L_x_93) ;  /* 0x0000000000189947 */ /* 0x000fea0003800000 */
[----:B------:R-:W-:-:S14]  /*4c70*/  DSETP.NAN.AND P1, PT, R18, R18, PT ;  /* 0x000000121200722a */ /* 0x000fdc0003f28000 */
[----:B------:R-:W-:Y:S02]  /*4c80*/  @!P1 DSETP.NEU.AND P3, PT, R18, +INF , PT ;  /* 0x7ff000001200942a */ /* 0x000fe40003f6d000 */
[----:B------:R-:W-:-:S06]  /*4c90*/  @P1 DADD R16, R12, 2 ;  /* 0x400000000c101429 */ /* 0x000fcc0000000000 */
[----:B------:R-:W-:Y:S02]  /*4ca0*/  @!P1 FSEL R16, R12, RZ, P3 ;  /* 0x000000ff0c109208 */ /* 0x000fe40001800000 */
[----:B------:R-:W-:Y:S01]  /*4cb0*/  @!P1 FSEL R17, R13, -QNAN , P3 ;  /* 0xfff800000d119808 */ /* 0x000fe20001800000 */
[----:B------:R-:W-:Y:S06]  /*4cc0*/  BRA `(.L_x_94) ;  /* 0x0000000000c07947 */ /* 0x000fec0003800000 */
.L_x_93:
        /* <DEDUP_REMOVED lines=14> */
.L_x_96:
        /* <DEDUP_REMOVED lines=11> */
.L_x_95:
        /* <DEDUP_REMOVED lines=14> */
[----:B------:R-:W-:-:S04]  /*4f40*/  @!P1 IADD3 R16, PT, PT, -R18, 0x1, RZ ;  /* 0x0000000112109810 */ /* 0x000fc80007ffe1ff */
[-CC-:B------:R-:W-:Y:S02]  /*4f50*/  @!P1 SHF.R.U64 R19, R17, R16.reuse, R51.reuse ;  /* 0x0000001011139219 */ /* 0x180fe40000001233 */
[----:B------:R-:W-:Y:S01]  /*4f60*/  @P1 IADD3 R19, P3, PT, RZ, R17, RZ ;  /* 0x00000011ff131210 */ /* 0x000fe20007f7e0ff */
[----:B------:R-:W-:Y:S01]  /*4f70*/  @P1 VIADD R17, R18, 0xffffffff ;  /* 0xffffffff12111836 */ /* 0x000fe20000000000 */
[----:B------:R-:W-:-:S03]  /*4f80*/  @!P1 SHF.R.U32.HI R37, RZ, R16, R51 ;  /* 0x00000010ff259219 */ /* 0x000fc60000011633 */
[----:B------:R-:W-:-:S08]  /*4f90*/  @P1 IMAD.U32.X R37, R17, 0x100000, R51, P3 ;  /* 0x0010000011251824 */ /* 0x000fd000018e0433 */
.L_x_98:
[----:B------:R-:W-:Y:S05]  /*4fa0*/  BSYNC.RECONVERGENT B1 ;  /* 0x0000000000017941 */ /* 0x000fea0003800200 */
.L_x_97:
[----:B------:R-:W-:Y:S01]  /*4fb0*/  LOP3.LUT R17, R37, 0x80000000, R13, 0xb8, !PT ;  /* 0x8000000025117812 */ /* 0x000fe200078eb80d */
[----:B------:R-:W-:-:S07]  /*4fc0*/  IMAD.MOV.U32 R16, RZ, RZ, R19 ;  /* 0x000000ffff107224 */ /* 0x000fce00078e0013 */
.L_x_94:
[----:B------:R-:W-:Y:S05]  /*4fd0*/  BSYNC.RECONVERGENT B0 ;  /* 0x0000000000007941 */ /* 0x000fea0003800200 */
.L_x_92:
[C---:B------:R-:W-:Y:S01]  /*4fe0*/  DADD R18, R16.reuse, -2 ;  /* 0xc000000010127429 */ /* 0x040fe20000000000 */
[----:B------:R-:W-:Y:S01]  /*4ff0*/  BSSY.RECONVERGENT B0, `(.L_x_99) ;  /* 0x000003d000007945 */ /* 0x000fe20003800200 */
[C---:B------:R-:W-:Y:S02]  /*5000*/  DSETP.GT.AND P1, PT, R16.reuse, 1, PT ;  /* 0x3ff000001000742a */ /* 0x040fe40003f24000 */
[C---:B------:R-:W-:Y:S02]  /*5010*/  DADD R12, R16.reuse, 2 ;  /* 0x40000000100c7429 */ /* 0x040fe40000000000 */
[----:B------:R-:W-:-:S04]  /*5020*/  DSETP.GEU.AND P3, PT, R16, -1, PT ;  /* 0xbff000001000742a */ /* 0x000fc80003f6e000 */
[----:B------:R-:W-:Y:S01]  /*5030*/  FSEL R37, R18, R16, P1 ;  /* 0x0000001012257208 */ /* 0x000fe20000800000 */
[----:B------:R-:W-:Y:S01]  /*5040*/  IMAD.MOV.U32 R16, RZ, RZ, R3 ;  /* 0x000000ffff107224 */ /* 0x000fe200078e0003 */
[----:B------:R-:W-:Y:S02]  /*5050*/  FSEL R17, R19, R17, P1 ;  /* 0x0000001113117208 */ /* 0x000fe40000800000 */
[----:B------:R-:W-:Y:S02]  /*5060*/  CS2R R18, SRZ ;  /* 0x0000000000127805 */ /* 0x000fe4000001ff00 */
[----:B------:R-:W-:Y:S01]  /*5070*/  FSEL R12, R12, R37, !P3 ;  /* 0x000000250c0c7208 */ /* 0x000fe20005800000 */
[----:B------:R-:W-:Y:S01]  /*5080*/  IMAD.MOV.U32 R37, RZ, RZ, R61 ;  /* 0x000000ffff257224 */ /* 0x000fe200078e003d */
[----:B------:R-:W-:Y:S01]  /*5090*/  FSEL R13, R13, R17, !P3 ;  /* 0x000000110d0d7208 */ /* 0x000fe20005800000 */
[----:B------:R-:W-:-:S05]  /*50a0*/  IMAD.MOV.U32 R17, RZ, RZ, R59 ;  /* 0x000000ffff117224 */ /* 0x000fca00078e003b */
[C---:B------:R-:W-:Y:S02]  /*50b0*/  DSETP.GEU.AND P3, PT, R12.reuse, RZ, PT ;  /* 0x000000ff0c00722a */ /* 0x040fe40003f6e000 */
[----:B------:R-:W-:-:S04]  /*50c0*/  DSETP.GE.AND P1, PT, R12, -1, PT ;  /* 0xbff000000c00742a */ /* 0x000fc80003f26000 */
[----:B------:R-:W-:-:S04]  /*50d0*/  FSEL R12, R4, -1.875, !P3 ;  /* 0xbff00000040c7808 */ /* 0x000fc80005800000 */
[----:B------:R-:W-:Y:S02]  /*50e0*/  FSEL R13, R12, -1.875, P1 ;  /* 0xbff000000c0d7808 */ /* 0x000fe40000800000 */
[----:B------:R-:W-:-:S06]  /*50f0*/  MOV R12, RZ ;  /* 0x000000ff000c7202 */ /* 0x000fcc0000000f00 */
[----:B------:R-:W-:-:S08]  /*5100*/  DADD R12, R10, R12 ;  /* 0x000000000a0c7229 */ /* 0x000fd0000000000c */
[----:B------:R-:W-:-:S08]  /*5110*/  DMUL R12, R12, 0.5 ;  /* 0x3fe000000c0c7828 */ /* 0x000fd00000000000 */
[----:B------:R-:W-:Y:S01]  /*5120*/  DFMA R12, R12, R20, R54 ;  /* 0x000000140c0c722b */ /* 0x000fe20000000036 */
[----:B------:R-:W-:Y:S10]  /*5130*/  @!P2 BRA `(.L_x_100) ;  /* 0x0000000000a0a947 */ /* 0x000ff40003800000 */
[----:B------:R-:W-:Y:S01]  /*5140*/  SHF.R.U32.HI R16, RZ, 0x2, R39 ;  /* 0x00000002ff107819 */ /* 0x000fe20000011627 */
[----:B------:R-:W-:Y:S01]  /*5150*/  IMAD.MOV.U32 R52, RZ, RZ, 0x0 ;  /* 0x00000000ff347424 */ /* 0x000fe200078e00ff */
[----:B------:R-:W-:Y:S02]  /*5160*/  MOV R53, 0x3ca00000 ;  /* 0x3ca0000000357802 */ /* 0x000fe40000000f00 */
[----:B------:R-:W-:Y:S02]  /*5170*/  LOP3.LUT R17, R16, R39, RZ, 0x3c, !PT ;  /* 0x0000002710117212 */ /* 0x000fe400078e3cff */
[----:B------:R-:W-:Y:S02]  /*5180*/  SHF.L.U32 R16, R61, 0x4, RZ ;  /* 0x000000043d107819 */ /* 0x000fe400000006ff */
[----:B------:R-:W-:Y:S01]  /*5190*/  SHF.R.U32.HI R39, RZ, 0x2, R36 ;  /* 0x00000002ff277819 */ /* 0x000fe20000011624 */
[----:B------:R-:W-:-:S03]  /*51a0*/  IMAD.SHL.U32 R37, R17, 0x2, RZ ;  /* 0x0000000211257824 */ /* 0x000fc600078e00ff */
[----:B------:R-:W-:Y:S02]  /*51b0*/  LOP3.LUT R39, R39, R36, RZ, 0x3c, !PT ;  /* 0x0000002427277212 */ /* 0x000fe400078e3cff */
[----:B------:R-:W-:-:S03]  /*51c0*/  LOP3.LUT R16, R61, R16, R37, 0x96, !PT ;  /* 0x000000103d107212 */ /* 0x000fc600078e9625 */
[----:B------:R-:W-:Y:S01]  /*51d0*/  IMAD.SHL.U32 R36, R39, 0x2, RZ ;  /* 0x0000000227247824 */ /* 0x000fe200078e00ff */
[----:B------:R-:W-:-:S04]  /*51e0*/  LOP3.LUT R17, R16, R17, RZ, 0x3c, !PT ;  /* 0x0000001110117212 */ /* 0x000fc800078e3cff */
        /* <DEDUP_REMOVED lines=9> */
[----:B------:R-:W2:Y:S02]  /*5280*/  I2F.F64.U64 R50, R56 ;  /* 0x0000003800327312 */ /* 0x000ea40000301800 */
[----:B--2---:R-:W-:Y:S01]  /*5290*/  DFMA R50, R50, R52, 5.5511151231257827021e-17 ;  /* 0x3c9000003232742b */ /* 0x004fe20000000034 */
[----:B------:R-:W-:Y:S02]  /*52a0*/  IMAD.MOV.U32 R52, RZ, RZ, 0x55555555 ;  /* 0x55555555ff347424 */ /* 0x000fe400078e00ff */
[----:B------:R-:W-:-:S06]  /*52b0*/  IMAD.MOV.U32 R53, RZ, RZ, 0x3fc55555 ;  /* 0x3fc55555ff357424 */ /* 0x000fcc00078e00ff */
[----:B------:R-:W-:-:S14]  /*52c0*/  DSETP.GTU.AND P1, PT, R50, R52, PT ;  /* 0x000000343200722a */ /* 0x000fdc0003f2c000 */
[----:B------:R2:W0:Y:S01]  /*52d0*/  @!P1 F2F.F64.F32 R18, -R7 ;  /* 0x8000000700129310 */ /* 0x0004220000201800 */
        /* <DEDUP_REMOVED lines=11> */
[----:B0-----:R0:W0:Y:S01]  /*5390*/  @!P1 F2F.F64.F32 R18, R7 ;  /* 0x0000000700129310 */ /* 0x0010220000201800 */
[----:B------:R-:W-:Y:S01]  /*53a0*/  @!P1 MOV R36, R59 ;  /* 0x0000003b00249202 */ /* 0x000fe20000000f00 */
[----:B------:R-:W-:-:S07]  /*53b0*/  @!P1 IMAD.MOV.U32 R39, RZ, RZ, R3 ;  /* 0x000000ffff279224 */ /* 0x000fce00078e0003 */
.L_x_100:
[----:B------:R-:W-:Y:S05]  /*53c0*/  BSYNC.RECONVERGENT B0 ;  /* 0x0000000000007941 */ /* 0x000fea0003800200 */
.L_x_99:
[----:B0-----:R-:W-:Y:S01]  /*53d0*/  DADD R12, R12, R18 ;  /* 0x000000000c0c7229 */ /* 0x001fe20000000012 */
        /* <DEDUP_REMOVED lines=12> */
.L_x_102:
        /* <DEDUP_REMOVED lines=8> */
[C---:B------:R-:W-:Y:S02]  /*5520*/  @!P1 LEA.HI R18, R51.reuse, R3, RZ, 0xc ;  /* 0x0000000333129211 */ /* 0x040fe400078f60ff */
[----:B------:R-:W-:-:S03]  /*5530*/  LOP3.LUT R52, R51, 0xfffff, RZ, 0xc0, !PT ;  /* 0x000fffff33347812 */ /* 0x000fc600078ec0ff */
[----:B------:R-:W-:Y:S01]  /*5540*/  @!P1 VIADD R3, R18, 0xffffffca ;  /* 0xffffffca12039836 */ /* 0x000fe20000000000 */
[----:B------:R-:W-:-:S03]  /*5550*/  LOP3.LUT R52, R52, 0x100000, RZ, 0xfc, !PT ;  /* 0x0010000034347812 */ /* 0x000fc600078efcff */
[----:B------:R-:W-:-:S07]  /*5560*/  VIADD R3, R3, 0xfffffc00 ;  /* 0xfffffc0003037836 */ /* 0x000fce0000000000 */
.L_x_105:
[----:B------:R-:W-:Y:S02]  /*5570*/  IADD3 R18, P1, PT, R50, -UR4, RZ ;  /* 0x8000000432127c10 */ /* 0x000fe4000ff3e0ff */
[C---:B------:R-:W-:Y:S02]  /*5580*/  ISETP.GT.AND P3, PT, R3.reuse, RZ, PT ;  /* 0x000000ff0300720c */ /* 0x040fe40003f64270 */
[----:B------:R-:W-:Y:S02]  /*5590*/  IADD3.X R19, PT, PT, R52, -0x100001, RZ, P1, !PT ;  /* 0xffefffff34137810 */ /* 0x000fe40000ffe4ff */
[----:B------:R-:W-:Y:S02]  /*55a0*/  IADD3 R3, PT, PT, R3, -0x1, RZ ;  /* 0xffffffff03037810 */ /* 0x000fe40007ffe0ff */
[----:B------:R-:W-:-:S04]  /*55b0*/  ISETP.GE.AND P1, PT, R19, RZ, PT ;  /* 0x000000ff1300720c */ /* 0x000fc80003f26270 */
[----:B------:R-:W-:Y:S02]  /*55c0*/  SEL R18, R50, R18, !P1 ;  /* 0x0000001232127207 */ /* 0x000fe40004800000 */
[----:B------:R-:W-:-:S03]  /*55d0*/  SEL R51, R52, R19, !P1 ;  /* 0x0000001334337207 */ /* 0x000fc60004800000 */
[C---:B------:R-:W-:Y:S01]  /*55e0*/  IMAD.SHL.U32 R50, R18.reuse, 0x2, RZ ;  /* 0x0000000212327824 */ /* 0x040fe200078e00ff */
[----:B------:R-:W-:Y:S01]  /*55f0*/  SHF.L.U64.HI R52, R18, 0x1, R51 ;  /* 0x0000000112347819 */ /* 0x000fe20000010233 */
[----:B------:R-:W-:Y:S06]  /*5600*/  @P3 BRA `(.L_x_105) ;  /* 0xfffffffc00d83947 */ /* 0x000fec000383ffff */
[----:B------:R-:W-:Y:S05]  /*5610*/  BSYNC.RECONVERGENT B1 ;  /* 0x0000000000017941 */ /* 0x000fea0003800200 */
.L_x_104:
[----:B------:R-:W-:Y:S01]  /*5620*/  LOP3.LUT R19, R51, 0x7fffffff, RZ, 0xc0, !PT ;  /* 0x7fffffff33137812 */ /* 0x000fe200078ec0ff */
[----:B------:R-:W-:Y:S01]  /*5630*/  BSSY.RECONVERGENT B1, `(.L_x_106) ;  /* 0x0000013000017945 */ /* 0x000fe20003800200 */
[----:B------:R-:W-:Y:S01]  /*5640*/  ISETP.NE.U32.AND P1, PT, R18, RZ, PT ;  /* 0x000000ff1200720c */ /* 0x000fe20003f25070 */
[----:B------:R-:W-:Y:S02]  /*5650*/  IMAD.MOV.U32 R51, RZ, RZ, RZ ;  /* 0x000000ffff337224 */ /* 0x000fe400078e00ff */
[----:B------:R-:W-:Y:S01]  /*5660*/  IMAD.MOV.U32 R3, RZ, RZ, RZ ;  /* 0x000000ffff037224 */ /* 0x000fe200078e00ff */
        /* <DEDUP_REMOVED lines=11> */
[----:B------:R-:W-:Y:S02]  /*5720*/  @P1 IADD3 R51, P3, PT, RZ, R18, RZ ;  /* 0x00000012ff331210 */ /* 0x000fe40007f7e0ff */
[----:B------:R-:W-:Y:S02]  /*5730*/  @P1 IADD3 R18, PT, PT, R50, -0x1, RZ ;  /* 0xffffffff32121810 */ /* 0x000fe40007ffe0ff */
[----:B------:R-:W-:-:S03]  /*5740*/  @!P1 SHF.R.U32.HI R3, RZ, R3, R52 ;  /* 0x00000003ff039219 */ /* 0x000fc60000011634 */
[----:B------:R-:W-:-:S07]  /*5750*/  @P1 IMAD.U32.X R3, R18, 0x100000, R52, P3 ;  /* 0x0010000012031824 */ /* 0x000fce00018e0434 */
.L_x_107:
[----:B------:R-:W-:Y:S05]  /*5760*/  BSYNC.RECONVERGENT B1 ;  /* 0x0000000000017941 */ /* 0x000fea0003800200 */
.L_x_106:
[----:B------:R-:W-:Y:S01]  /*5770*/  LOP3.LUT R19, R3, 0x80000000, R13, 0xb8, !PT ;  /* 0x8000000003137812 */ /* 0x000fe200078eb80d */
[----:B------:R-:W-:-:S07]  /*5780*/  IMAD.MOV.U32 R18, RZ, RZ, R51 ;  /* 0x000000ffff127224 */ /* 0x000fce00078e0033 */
.L_x_103:
[----:B------:R-:W-:Y:S05]  /*5790*/  BSYNC.RECONVERGENT B0 ;  /* 0x0000000000007941 */ /* 0x000fea0003800200 */
.L_x_101:
[C---:B------:R-:W-:Y:S01]  /*57a0*/  DADD R50, R18.reuse, -2 ;  /* 0xc000000012327429 */ /* 0x040fe20000000000 */
[----:B------:R-:W-:Y:S01]  /*57b0*/  BSSY.RECONVERGENT B1, `(.L_x_108) ;  /* 0x00000f1000017945 */ /* 0x000fe20003800200 */
[C---:B------:R-:W-:Y:S02]  /*57c0*/  DSETP.GT.AND P1, PT, R18.reuse, 1, PT ;  /* 0x3ff000001200742a */ /* 0x040fe40003f24000 */
[C---:B------:R-:W-:Y:S02]  /*57d0*/  DADD R12, R18.reuse, 2 ;  /* 0x40000000120c7429 */ /* 0x040fe40000000000 */
[----:B------:R-:W-:-:S04]  /*57e0*/  DSETP.GEU.AND P3, PT, R18, -1, PT ;  /* 0xbff000001200742a */ /* 0x000fc80003f6e000 */
[----:B------:R-:W-:Y:S02]  /*57f0*/  FSEL R3, R50, R18, P1 ;  /* 0x0000001232037208 */ /* 0x000fe40000800000 */
[----:B------:R-:W-:Y:S02]  /*5800*/  FSEL R19, R51, R19, P1 ;  /* 0x0000001333137208 */ /* 0x000fe40000800000 */
[----:B------:R-:W-:Y:S01]  /*5810*/  FSEL R12, R12, R3, !P3 ;  /* 0x000000030c0c7208 */ /* 0x000fe20005800000 */
[----:B------:R-:W-:Y:S01]  /*5820*/  IMAD.MOV.U32 R3, RZ, RZ, R16 ;  /* 0x000000ffff037224 */ /* 0x000fe200078e0010 */
[----:B------:R-:W-:Y:S02]  /*5830*/  FSEL R13, R13, R19, !P3 ;  /* 0x000000130d0d7208 */ /* 0x000fe40005800000 */
[----:B------:R-:W-:-:S04]  /*5840*/  MOV R19, R37 ;  /* 0x0000002500137202 */ /* 0x000fc80000000f00 */
[C---:B------:R-:W-:Y:S02]  /*5850*/  DSETP.GEU.AND P3, PT, R12.reuse, RZ, PT ;  /* 0x000000ff0c00722a */ /* 0x040fe40003f6e000 */
[----:B------:R-:W-:Y:S01]  /*5860*/  DSETP.GE.AND P1, PT, R12, -1, PT ;  /* 0xbff000000c00742a */ /* 0x000fe20003f26000 */
[----:B------:R-:W-:-:S03]  /*5870*/  IMAD.MOV.U32 R12, RZ, RZ, RZ ;  /* 0x000000ffff0c7224 */ /* 0x000fc600078e00ff */
[----:B------:R-:W-:-:S04]  /*5880*/  FSEL R4, R4, -1.875, !P3 ;  /* 0xbff0000004047808 */ /* 0x000fc80005800000 */
[----:B------:R-:W-:-:S06]  /*5890*/  FSEL R13, R4, -1.875, P1 ;  /* 0xbff00000040d7808 */ /* 0x000fcc0000800000 */
[----:B------:R-:W-:-:S08]  /*58a0*/  DADD R10, R10, R12 ;  /* 0x000000000a0a7229 */ /* 0x000fd0000000000c */
[----:B------:R-:W-:-:S08]  /*58b0*/  DMUL R10, R10, 0.5 ;  /* 0x3fe000000a0a7828 */ /* 0x000fd00000000000 */
[----:B------:R-:W-:Y:S01]  /*58c0*/  DFMA R56, R10, R20, R54 ;  /* 0x000000140a38722b */ /* 0x000fe20000000036 */
[----:B------:R-:W-:Y:S01]  /*58d0*/  IMAD.MOV.U32 R55, RZ, RZ, R17 ;  /* 0x000000ffff377224 */ /* 0x000fe200078e0011 */
[----:B------:R-:W-:Y:S01]  /*58e0*/  CS2R R10, SRZ ;  /* 0x00000000000a7805 */ /* 0x000fe2000001ff00 */
[----:B------:R-:W-:Y:S08]  /*58f0*/  @!P0 BRA `(.L_x_109) ;  /* 0x0000000c00708947 */ /* 0x000ff00003800000 */
[----:B---3--:R-:W-:-:S13]  /*5900*/  ISETP.GT.AND P1, PT, R5, RZ, PT ;  /* 0x000000ff0500720c */ /* 0x008fda0003f24270 */
[----:B------:R-:W-:Y:S05]  /*5910*/  @P1 BRA `(.L_x_110) ;  /* 0x0000000c004c1947 */ /* 0x000fea0003800000 */
[----:B------:R-:W-:-:S13]  /*5920*/  ISETP.NE.AND P1, PT, R6, RZ, PT ;  /* 0x000000ff0600720c */ /* 0x000fda0003f25270 */
[----:B------:R-:W-:Y:S05]  /*5930*/  @P1 BRA `(.L_x_111) ;  /* 0x0000000400a41947 */ /* 0x000fea0003800000 */
[----:B------:R-:W-:Y:S01]  /*5940*/  SHF.R.U32.HI R4, RZ, 0x2, R39 ;  /* 0x00000002ff047819 */ /* 0x000fe20000011627 */
[----:B------:R-:W-:Y:S01]  /*5950*/  IMAD.MOV.U32 R12, RZ, RZ, 0x0 ;  /* 0x00000000ff0c7424 */ /* 0x000fe200078e00ff */
[----:B------:R-:W-:Y:S01]  /*5960*/  SHF.R.U32.HI R5, RZ, 0x2, R36 ;  /* 0x00000002ff057819 */ /* 0x000fe20000011624 */
[----:B------:R-:W-:Y:S01]  /*5970*/  IMAD.MOV.U32 R13, RZ, RZ, 0x3ca00000 ;  /* 0x3ca00000ff0d7424 */ /* 0x000fe200078e00ff */
[----:B------:R-:W-:Y:S01]  /*5980*/  LOP3.LUT R55, R4, R39, RZ, 0x3c, !PT ;  /* 0x0000002704377212 */ /* 0x000fe200078e3cff */
[----:B------:R-:W-:Y:S01]  /*5990*/  IMAD.SHL.U32 R4, R37, 0x10, RZ ;  /* 0x0000001025047824 */ /* 0x000fe200078e00ff */
[----:B------:R-:W-:Y:S01]  /*59a0*/  LOP3.LUT R6, R5, R36, RZ, 0x3c, !PT ;  /* 0x0000002405067212 */ /* 0x000fe200078e3cff */
[----:B------:R-:W-:Y:S01]  /*59b0*/  BSSY.RECONVERGENT B2, `(.L_x_112) ;  /* 0x0000041000027945 */ /* 0x000fe20003800200 */
[----:B------:R-:W-:-:S04]  /*59c0*/  SHF.L.U32 R3, R55, 0x1, RZ ;  /* 0x0000000137037819 */ /* 0x000fc800000006ff */
[----:B------:R-:W-:-:S04]  /*59d0*/  LOP3.LUT R4, R37, R4, R3, 0x96, !PT ;  /* 0x0000000425047212 */ /* 0x000fc800078e9603 */
[----:B------:R-:W-:Y:S01]  /*59e0*/  LOP3.LUT R55, R4, R55, RZ, 0x3c, !PT ;  /* 0x0000003704377212 */ /* 0x000fe200078e3cff */
[----:B------:R-:W-:-:S03]  /*59f0*/  IMAD.SHL.U32 R4, R6, 0x2, RZ ;  /* 0x0000000206047824 */ /* 0x000fc600078e00ff */
[C---:B------:R-:W-:Y:S01]  /*5a00*/  IADD3 R11, PT, PT, R38.reuse, 0x587c5, R55 ;  /* 0x000587c5260b7810 */ /* 0x040fe20007ffe037 */
[----:B------:R-:W-:Y:S02]  /*5a10*/  IMAD.SHL.U32 R3, R55, 0x10, RZ ;  /* 0x0000001037037824 */ /* 0x000fe400078e00ff */
[----:B------:R-:W-:-:S03]  /*5a20*/  VIADD R38, R38, 0xb0f8a ;  /* 0x000b0f8a26267836 */ /* 0x000fc60000000000 */
[----:B------:R-:W-:-:S04]  /*5a30*/  LOP3.LUT R4, R6, R4, R3, 0x96, !PT ;  /* 0x0000000406047212 */ /* 0x000fc800078e9603 */
[----:B------:R-:W-:-:S04]  /*5a40*/  LOP3.LUT R19, R4, R55, RZ, 0x3c, !PT ;  /* 0x0000003704137212 */ /* 0x000fc800078e3cff */
[----:B------:R-:W-:-:S05]  /*5a50*/  IADD3 R4, PT, PT, R38, R19, RZ ;  /* 0x0000001326047210 */ /* 0x000fca0007ffe0ff */
[----:B------:R-:W-:-:S03]  /*5a60*/  IMAD.WIDE.U32 R4, R4, 0x200000, RZ ;  /* 0x0020000004047825 */ /* 0x000fc600078e00ff */
[----:B------:R-:W-:Y:S01]  /*5a70*/  LOP3.LUT R10, R4, R11, RZ, 0x3c, !PT ;  /* 0x0000000b040a7212 */ /* 0x000fe200078e3cff */
[----:B------:R-:W-:-:S04]  /*5a80*/  IMAD.MOV.U32 R11, RZ, RZ, R5 ;  /* 0x000000ffff0b7224 */ /* 0x000fc800078e0005 */
[----:B------:R-:W0:Y:S02]  /*5a90*/  I2F.F64.U64 R4, R10 ;  /* 0x0000000a00047312 */ /* 0x000e240000301800 */
[----:B0-----:R-:W-:Y:S01]  /*5aa0*/  DFMA R4, R4, R12, 5.5511151231257827021e-17 ;  /* 0x3c9000000404742b */ /* 0x001fe2000000000c */
[----:B------:R-:W-:-:S05]  /*5ab0*/  IMAD.MOV.U32 R13, RZ, RZ, 0x3e055027 ;  /* 0x3e055027ff0d7424 */ /* 0x000fca00078e00ff */
[----:B------:R0:W3:Y:S08]  /*5ac0*/  F2F.F32.F64 R3, R4 ;  /* 0x0000000400037310 */ /* 0x0000f00000301000 */
[----:B0-----:R-:W0:Y:S01]  /*5ad0*/  MUFU.RCP64H R5, R25 ;  /* 0x0000001900057308 */ /* 0x001e220000001800 */
[----:B------:R-:W-:Y:S01]  /*5ae0*/  IMAD.MOV.U32 R4, RZ, RZ, 0x1 ;  /* 0x00000001ff047424 */ /* 0x000fe200078e00ff */
[----:B---3--:R-:W-:-:S13]  /*5af0*/  FSETP.GEU.AND P1, PT, R3, 1.175494350822287508e-38, PT ;  /* 0x008000000300780b */ /* 0x008fda0003f2e000 */
[----:B------:R-:W-:-:S05]  /*5b00*/  @!P1 FMUL R3, R3, 8388608 ;  /* 0x4b00000003039820 */ /* 0x000fca0000400000 */
[----:B------:R-:W-:-:S04]  /*5b10*/  IADD3 R6, PT, PT, R3, -0x3f2aaaab, RZ ;  /* 0xc0d5555503067810 */ /* 0x000fc80007ffe0ff */
[----:B------:R-:W-:-:S05]  /*5b20*/  LOP3.LUT R12, R6, 0xff800000, RZ, 0xc0, !PT ;  /* 0xff800000060c7812 */ /* 0x000fca00078ec0ff */
[----:B------:R-:W-:-:S04]  /*5b30*/  IMAD.IADD R6, R3, 0x1, -R12 ;  /* 0x0000000103067824 */ /* 0x000fc800078e0a0c */
[----:B------:R-:W-:Y:S01]  /*5b40*/  FADD R18, R6, -1 ;  /* 0xbf80000006127421 */ /* 0x000fe20000000000 */
[----:B------:R-:W-:Y:S02]  /*5b50*/  FSEL R6, RZ, -23, P1 ;  /* 0xc1b80000ff067808 */ /* 0x000fe40000800000 */
[----:B------:R-:W-:Y:S01]  /*5b60*/  ISETP.GT.U32.AND P1, PT, R3, 0x7f7fffff, PT ;  /* 0x7f7fffff0300780c */ /* 0x000fe20003f24070 */
[----:B------:R-:W-:-:S04]  /*5b70*/  FFMA R11, R18, -R13, 0.14084610342979431152 ;  /* 0x3e1039f6120b7423 */ /* 0x000fc8000000080d */
[----:B------:R-:W-:-:S04]  /*5b80*/  FFMA R11, R18, R11, -0.12148627638816833496 ;  /* 0xbdf8cdcc120b7423 */ /* 0x000fc8000000000b */
[----:B------:R-:W-:-:S04]  /*5b90*/  FFMA R11, R18, R11, 0.13980610668659210205 ;  /* 0x3e0f2955120b7423 */ /* 0x000fc8000000000b */
[----:B------:R-:W-:-:S04]  /*5ba0*/  FFMA R11, R18, R11, -0.16684235632419586182 ;  /* 0xbe2ad8b9120b7423 */ /* 0x000fc8000000000b */
[----:B------:R-:W-:-:S04]  /*5bb0*/  FFMA R11, R18, R11, 0.20012299716472625732 ;  /* 0x3e4ced0b120b7423 */ /* 0x000fc8000000000b */
[----:B------:R-:W-:-:S04]  /*5bc0*/  FFMA R11, R18, R11, -0.24999669194221496582 ;  /* 0xbe7fff22120b7423 */ /* 0x000fc8000000000b */
[----:B------:R-:W-:Y:S01]  /*5bd0*/  FFMA R13, R18, R11, 0.33333182334899902344 ;  /* 0x3eaaaa78120d7423 */ /* 0x000fe2000000000b */
[----:B0-----:R-:W-:-:S03]  /*5be0*/  DFMA R10, R4, -R24, 1 ;  /* 0x3ff00000040a742b */ /* 0x001fc60000000818 */
[C---:B------:R-:W-:Y:S01]  /*5bf0*/  FFMA R39, R18.reuse, R13, -0.5 ;  /* 0xbf00000012277423 */ /* 0x040fe2000000000d */
[----:B------:R-:W-:Y:S02]  /*5c00*/  I2FP.F32.S32 R13, R12 ;  /* 0x0000000c000d7245 */ /* 0x000fe40000201400 */
[----:B------:R-:W-:Y:S01]  /*5c10*/  MOV R12, 0x7f800000 ;  /* 0x7f800000000c7802 */ /* 0x000fe20000000f00 */
[C---:B------:R-:W-:Y:S01]  /*5c20*/  FMUL R39, R18.reuse, R39 ;  /* 0x0000002712277220 */ /* 0x040fe20000400000 */
[----:B------:R-:W-:Y:S01]  /*5c30*/  DFMA R10, R10, R10, R10 ;  /* 0x0000000a0a0a722b */ /* 0x000fe2000000000a */
[----:B------:R-:W-:Y:S02]  /*5c40*/  FFMA R6, R13, 1.1920928955078125e-07, R6 ;  /* 0x340000000d067823 */ /* 0x000fe40000000006 */
        /* <DEDUP_REMOVED lines=21> */
[----:B-12-4-:R-:W-:Y:S05]  /*5da0*/  CALL.REL.NOINC `($__internal_1_$__cuda_sm20_div_rn_f64_full) ;  /* 0x0000002000587944 */ /* 0x016fea0003c00000 */
[----:B------:R-:W-:-:S07]  /*5db0*/  IMAD.MOV.U32 R11, RZ, RZ, R3 ;  /* 0x000000ffff0b7224 */ /* 0x000fce00078e0003 */
.L_x_113:
[----:B------:R-:W-:Y:S05]  /*5dc0*/  BSYNC.RECONVERGENT B2 ;  /* 0x0000000000027941 */ /* 0x000fea0003800200 */
.L_x_112:
        /* <DEDUP_REMOVED lines=19> */
[----:B-12-4-:R-:W-:Y:S05]  /*5f00*/  CALL.REL.NOINC `($__internal_1_$__cuda_sm20_div_rn_f64_full) ;  /* 0x0000002000007944 */ /* 0x016fea0003c00000 */
[----:B------:R-:W-:Y:S02]  /*5f10*/  IMAD.MOV.U32 R4, RZ, RZ, R10 ;  /* 0x000000ffff047224 */ /* 0x000fe400078e000a */
[----:B------:R-:W-:-:S07]  /*5f20*/  IMAD.MOV.U32 R5, RZ, RZ, R3 ;  /* 0x000000ffff057224 */ /* 0x000fce00078e0003 */
.L_x_115:
[----:B------:R-:W-:Y:S05]  /*5f30*/  BSYNC.RECONVERGENT B2 ;  /* 0x0000000000027941 */ /* 0x000fea0003800200 */
.L_x_114:
[----:B------:R-:W-:Y:S01]  /*5f40*/  DADD R4, R4, 0.5 ;  /* 0x3fe0000004047429 */ /* 0x000fe20000000000 */
[----:B------:R-:W-:Y:S01]  /*5f50*/  MOV R3, R37 ;  /* 0x0000002500037202 */ /* 0x000fe20000000f00 */
[----:B------:R-:W-:Y:S01]  /*5f60*/  IMAD.MOV.U32 R6, RZ, RZ, 0x1 ;  /* 0x00000001ff067424 */ /* 0x000fe200078e00ff */
[----:B------:R-:W-:Y:S01]  /*5f70*/  MOV R36, R17 ;  /* 0x0000001100247202 */ /* 0x000fe20000000f00 */
[----:B------:R-:W-:Y:S02]  /*5f80*/  IMAD.MOV.U32 R10, RZ, RZ, R28 ;  /* 0x000000ffff0a7224 */ /* 0x000fe400078e001c */
[----:B------:R-:W-:Y:S02]  /*5f90*/  IMAD.MOV.U32 R11, RZ, RZ, R29 ;  /* 0x000000ffff0b7224 */ /* 0x000fe400078e001d */
[----:B------:R-:W-:Y:S02]  /*5fa0*/  IMAD.MOV.U32 R39, RZ, RZ, R16 ;  /* 0x000000ffff277224 */ /* 0x000fe400078e0010 */
[----:B------:R0:W3:Y:S01]  /*5fb0*/  F2I.F64.FLOOR R5, R4 ;  /* 0x0000000400057311 */ /* 0x0000e20000305100 */
[----:B------:R-:W-:Y:S05]  /*5fc0*/  BRA `(.L_x_109) ;  /* 0x0000000400bc7947 */ /* 0x000fea0003800000 */
.L_x_111:
[----:B------:R-:W-:Y:S01]  /*5fd0*/  SHF.R.U32.HI R4, RZ, 0x2, R39 ;  /* 0x00000002ff047819 */ /* 0x000fe20000011627 */
[----:B------:R-:W-:Y:S01]  /*5fe0*/  IMAD.SHL.U32 R6, R37, 0x10, RZ ;  /* 0x0000001025067824 */ /* 0x000fe200078e00ff */
[----:B------:R-:W-:Y:S01]  /*5ff0*/  SHF.R.U32.HI R5, RZ, 0x2, R36 ;  /* 0x00000002ff057819 */ /* 0x000fe20000011624 */
[----:B------:R-:W-:Y:S01]  /*6000*/  HFMA2 R10, -RZ, RZ, 0, 0 ;  /* 0x00000000ff0a7431 */ /* 0x000fe200000001ff */
[----:B------:R-:W-:Y:S01]  /*6010*/  LOP3.LUT R4, R4, R39, RZ, 0x3c, !PT ;  /* 0x0000002704047212 */ /* 0x000fe200078e3cff */
[----:B------:R-:W-:Y:S01]  /*6020*/  IMAD.MOV.U32 R11, RZ, RZ, 0x3ca00000 ;  /* 0x3ca00000ff0b7424 */ /* 0x000fe200078e00ff */
[----:B------:R-:W-:Y:S01]  /*6030*/  LOP3.LUT R5, R5, R36, RZ, 0x3c, !PT ;  /* 0x0000002405057212 */ /* 0x000fe200078e3cff */
[----:B------:R-:W-:Y:S01]  /*6040*/  BSSY.RECONVERGENT B2, `(.L_x_116) ;  /* 0x0000040000027945 */ /* 0x000fe20003800200 */
[----:B------:R-:W-:Y:S01]  /*6050*/  MOV R13, 0x3e055027 ;  /* 0x3e055027000d7802 */ /* 0x000fe20000000f00 */
[----:B------:R-:W-:-:S05]  /*6060*/  IMAD.SHL.U32 R3, R4, 0x2, RZ ;  /* 0x0000000204037824 */ /* 0x000fca00078e00ff */
[----:B------:R-:W-:-:S04]  /*6070*/  LOP3.LUT R3, R37, R6, R3, 0x96, !PT ;  /* 0x0000000625037212 */ /* 0x000fc800078e9603 */
[----:B------:R-:W-:Y:S02]  /*6080*/  LOP3.LUT R55, R3, R4, RZ, 0x3c, !PT ;  /* 0x0000000403377212 */ /* 0x000fe400078e3cff */
[----:B------:R-:W-:-:S03]  /*6090*/  SHF.L.U32 R3, R5, 0x1, RZ ;  /* 0x0000000105037819 */ /* 0x000fc600000006ff */
[----:B------:R-:W-:-:S05]  /*60a0*/  IMAD.SHL.U32 R4, R55, 0x10, RZ ;  /* 0x0000001037047824 */ /* 0x000fca00078e00ff */
[----:B------:R-:W-:Y:S02]  /*60b0*/  LOP3.LUT R4, R5, R3, R4, 0x96, !PT ;  /* 0x0000000305047212 */ /* 0x000fe400078e9604 */
[C---:B------:R-:W-:Y:S01]  /*60c0*/  IADD3 R3, PT, PT, R38.reuse, 0x587c5, R55 ;  /* 0x000587c526037810 */ /* 0x040fe20007ffe037 */
[----:B------:R-:W-:Y:S01]  /*60d0*/  VIADD R38, R38, 0xb0f8a ;  /* 0x000b0f8a26267836 */ /* 0x000fe20000000000 */
[----:B------:R-:W-:-:S05]  /*60e0*/  LOP3.LUT R19, R4, R55, RZ, 0x3c, !PT ;  /* 0x0000003704137212 */ /* 0x000fca00078e3cff */
[----:B------:R-:W-:-:S04]  /*60f0*/  IMAD.IADD R4, R38, 0x1, R19 ;  /* 0x0000000126047824 */ /* 0x000fc800078e0213 */
[----:B------:R-:W-:-:S03]  /*6100*/  IMAD.WIDE.U32 R4, R4, 0x200000, RZ ;  /* 0x0020000004047825 */ /* 0x000fc600078e00ff */
[----:B------:R-:W-:-:S06]  /*6110*/  LOP3.LUT R4, R4, R3, RZ, 0x3c, !PT ;  /* 0x0000000304047212 */ /* 0x000fcc00078e3cff */
[----:B------:R-:W0:Y:S02]  /*6120*/  I2F.F64.U64 R4, R4 ;  /* 0x0000000400047312 */ /* 0x000e240000301800 */
[----:B0-----:R-:W-:-:S06]  /*6130*/  DFMA R10, R4, R10, 5.5511151231257827021e-17 ;  /* 0x3c900000040a742b */ /* 0x001fcc000000000a */
[----:B------:R-:W0:Y:S01]  /*6140*/  MUFU.RCP64H R5, R27 ;  /* 0x0000001b00057308 */ /* 0x000e220000001800 */
[----:B------:R-:W-:-:S07]  /*6150*/  IMAD.MOV.U32 R4, RZ, RZ, 0x1 ;  /* 0x00000001ff047424 */ /* 0x000fce00078e00ff */
[----:B------:R0:W3:Y:S02]  /*6160*/  F2F.F32.F64 R3, R10 ;  /* 0x0000000a00037310 */ /* 0x0000e40000301000 */
[----:B0-----:R-:W-:Y:S01]  /*6170*/  DFMA R10, R4, -R26, 1 ;  /* 0x3ff00000040a742b */ /* 0x001fe2000000081a */
[----:B---3--:R-:W-:-:S07]  /*6180*/  FSETP.GEU.AND P1, PT, R3, 1.175494350822287508e-38, PT ;  /* 0x008000000300780b */ /* 0x008fce0003f2e000 */
[----:B------:R-:W-:-:S08]  /*6190*/  DFMA R10, R10, R10, R10 ;  /* 0x0000000a0a0a722b */ /* 0x000fd0000000000a */
[----:B------:R-:W-:Y:S01]  /*61a0*/  DFMA R10, R4, R10, R4 ;  /* 0x0000000a040a722b */ /* 0x000fe20000000004 */
[----:B------:R-:W-:-:S04]  /*61b0*/  @!P1 FMUL R3, R3, 8388608 ;  /* 0x4b00000003039820 */ /* 0x000fc80000400000 */
[----:B------:R-:W-:-:S05]  /*61c0*/  VIADD R6, R3, 0xc0d55555 ;  /* 0xc0d5555503067836 */ /* 0x000fca0000000000 */
        /* <DEDUP_REMOVED lines=11> */
[----:B------:R-:W-:-:S04]  /*6280*/  FFMA R13, R18, R13, 0.33333182334899902344 ;  /* 0x3eaaaa78120d7423 */ /* 0x000fc8000000000d */
[C---:B------:R-:W-:Y:S01]  /*6290*/  FFMA R39, R18.reuse, R13, -0.5 ;  /* 0xbf00000012277423 */ /* 0x040fe2000000000d */
[----:B------:R-:W-:Y:S01]  /*62a0*/  I2FP.F32.S32 R13, R12 ;  /* 0x0000000c000d7245 */ /* 0x000fe20000201400 */
[----:B------:R-:W-:Y:S02]  /*62b0*/  IMAD.MOV.U32 R12, RZ, RZ, 0x7f800000 ;  /* 0x7f800000ff0c7424 */ /* 0x000fe400078e00ff */
[C---:B------:R-:W-:Y:S02]  /*62c0*/  FMUL R39, R18.reuse, R39 ;  /* 0x0000002712277220 */ /* 0x040fe40000400000 */
[----:B------:R-:W-:Y:S02]  /*62d0*/  FFMA R6, R13, 1.1920928955078125e-07, R6 ;  /* 0x340000000d067823 */ /* 0x000fe40000000006 */
[----:B------:R-:W-:-:S04]  /*62e0*/  FFMA R39, R18, R39, R18 ;  /* 0x0000002712277223 */ /* 0x000fc80000000012 */
[----:B------:R-:W-:Y:S01]  /*62f0*/  FFMA R6, R6, 0.69314718246459960938, R39 ;  /* 0x3f31721806067823 */ /* 0x000fe20000000027 */
[C---:B------:R-:W-:Y:S01]  /*6300*/  @P1 FFMA R6, R3.reuse, R12, +INF ;  /* 0x7f80000003061423 */ /* 0x040fe2000000000c */
[----:B------:R-:W-:Y:S01]  /*6310*/  FSETP.NEU.AND P1, PT, R3, RZ, PT ;  /* 0x000000ff0300720b */ /* 0x000fe20003f2d000 */
[----:B------:R-:W-:-:S03]  /*6320*/  DFMA R12, R10, -R26, 1 ;  /* 0x3ff000000a0c742b */ /* 0x000fc6000000081a */
[----:B------:R-:W-:-:S05]  /*6330*/  FSEL R4, -R6, +INF , P1 ;  /* 0x7f80000006047808 */ /* 0x000fca0000800100 */
[----:B------:R-:W-:Y:S01]  /*6340*/  DFMA R50, R10, R12, R10 ;  /* 0x0000000c0a32722b */ /* 0x000fe2000000000a */
[----:B------:R-:W0:Y:S07]  /*6350*/  F2F.F64.F32 R4, R4 ;  /* 0x0000000400047310 */ /* 0x000e2e0000201800 */
        /* <DEDUP_REMOVED lines=14> */
.L_x_117:
[----:B------:R-:W-:Y:S05]  /*6440*/  BSYNC.RECONVERGENT B2 ;  /* 0x0000000000027941 */ /* 0x000fea0003800200 */
.L_x_116:
        /* <DEDUP_REMOVED lines=19> */
[----:B-12-4-:R-:W-:Y:S05]  /*6580*/  CALL.REL.NOINC `($__internal_1_$__cuda_sm20_div_rn_f64_full) ;  /* 0x0000001800607944 */ /* 0x016fea0003c00000 */
[----:B------:R-:W-:Y:S01]  /*6590*/  MOV R4, R10 ;  /* 0x0000000a00047202 */ /* 0x000fe20000000f00 */
[----:B------:R-:W-:-:S07]  /*65a0*/  IMAD.MOV.U32 R5, RZ, RZ, R3 ;  /* 0x000000ffff057224 */ /* 0x000fce00078e0003 */
.L_x_119:
[----:B------:R-:W-:Y:S05]  /*65b0*/  BSYNC.RECONVERGENT B2 ;  /* 0x0000000000027941 */ /* 0x000fea0003800200 */
.L_x_118:
[----:B------:R-:W-:Y:S01]  /*65c0*/  DADD R4, R4, 0.5 ;  /* 0x3fe0000004047429 */ /* 0x000fe20000000000 */
[----:B------:R-:W-:Y:S01]  /*65d0*/  IMAD.MOV.U32 R3, RZ, RZ, R37 ;  /* 0x000000ffff037224 */ /* 0x000fe200078e0025 */
[----:B------:R-:W-:Y:S01]  /*65e0*/  MOV R10, R30 ;  /* 0x0000001e000a7202 */ /* 0x000fe20000000f00 */
[----:B------:R-:W-:Y:S02]  /*65f0*/  IMAD.MOV.U32 R6, RZ, RZ, RZ ;  /* 0x000000ffff067224 */ /* 0x000fe400078e00ff */
[----:B------:R-:W-:Y:S02]  /*6600*/  IMAD.MOV.U32 R11, RZ, RZ, R31 ;  /* 0x000000ffff0b7224 */ /* 0x000fe400078e001f */
[----:B------:R-:W-:Y:S02]  /*6610*/  IMAD.MOV.U32 R36, RZ, RZ, R17 ;  /* 0x000000ffff247224 */ /* 0x000fe400078e0011 */
[----:B------:R-:W-:Y:S01]  /*6620*/  IMAD.MOV.U32 R39, RZ, RZ, R16 ;  /* 0x000000ffff277224 */ /* 0x000fe200078e0010 */
[----:B------:R0:W3:Y:S01]  /*6630*/  F2I.F64.FLOOR R5, R4 ;  /* 0x0000000400057311 */ /* 0x0000e20000305100 */
[----:B------:R-:W-:Y:S05]  /*6640*/  BRA `(.L_x_109) ;  /* 0x00000000001c7947 */ /* 0x000fea0003800000 */
.L_x_110:
[----:B------:R-:W-:Y:S01]  /*6650*/  ISETP.NE.AND P1, PT, R6, RZ, PT ;  /* 0x000000ff0600720c */ /* 0x000fe20003f25270 */
[----:B------:R-:W-:Y:S01]  /*6660*/  IMAD.MOV.U32 R19, RZ, RZ, R37 ;  /* 0x000000ffff137224 */ /* 0x000fe200078e0025 */
[----:B------:R-:W-:Y:S01]  /*6670*/  IADD3 R5, PT, PT, R5, -0x1, RZ ;  /* 0xffffffff05057810 */ /* 0x000fe20007ffe0ff */
[----:B------:R-:W-:Y:S01]  /*6680*/  IMAD.MOV.U32 R55, RZ, RZ, R17 ;  /* 0x000000ffff377224 */ /* 0x000fe200078e0011 */
[----:B------:R-:W-:Y:S01]  /*6690*/  FSEL R10, R30, R28, !P1 ;  /* 0x0000001c1e0a7208 */ /* 0x000fe20004800000 */
[----:B------:R-:W-:Y:S01]  /*66a0*/  IMAD.MOV.U32 R3, RZ, RZ, R16 ;  /* 0x000000ffff037224 */ /* 0x000fe200078e0010 */
[----:B------:R-:W-:-:S07]  /*66b0*/  FSEL R11, R31, R29, !P1 ;  /* 0x0000001d1f0b7208 */ /* 0x000fce0004800000 */
.L_x_109:
[----:B------:R-:W-:Y:S05]  /*66c0*/  BSYNC.RECONVERGENT B1 ;  /* 0x0000000000017941 */ /* 0x000fea0003800200 */
.L_x_108:
[----:B------:R-:W-:Y:S01]  /*66d0*/  BSSY.RECONVERGENT B0, `(.L_x_120) ;  /* 0x0000030000007945 */ /* 0x000fe20003800200 */
[----:B------:R-:W-:Y:S01]  /*66e0*/  DSETP.NEU.AND P3, PT, R32, RZ, PT ;  /* 0x000000ff2000722a */ /* 0x000fe20003f6d000 */
[----:B------:R-:W-:Y:S01]  /*66f0*/  MOV R37, R19 ;  /* 0x0000001300257202 */ /* 0x000fe20000000f00 */
[----:B------:R-:W-:Y:S01]  /*6700*/  DFMA R56, R10, R20, R56 ;  /* 0x000000140a38722b */ /* 0x000fe20000000038 */
[----:B------:R-:W-:Y:S01]  /*6710*/  IMAD.MOV.U32 R18, RZ, RZ, R55 ;  /* 0x000000ffff127224 */ /* 0x000fe200078e0037 */
[----:B------:R-:W-:Y:S01]  /*6720*/  CS2R R10, SRZ ;  /* 0x00000000000a7805 */ /* 0x000fe2000001ff00 */
[----:B------:R-:W-:Y:S01]  /*6730*/  IMAD.MOV.U32 R17, RZ, RZ, R3 ;  /* 0x000000ffff117224 */ /* 0x000fe200078e0003 */
[----:B------:R-:W-:Y:S08]  /*6740*/  @!P2 BRA `(.L_x_121) ;  /* 0x0000000000a0a947 */ /* 0x000ff00003800000 */
[----:B0-----:R-:W-:Y:S01]  /*6750*/  SHF.R.U32.HI R4, RZ, 0x2, R39 ;  /* 0x00000002ff047819 */ /* 0x001fe20000011627 */
[----:B------:R-:W-:Y:S01]  /*6760*/  IMAD.MOV.U32 R50, RZ, RZ, 0x0 ;  /* 0x00000000ff327424 */ /* 0x000fe200078e00ff */
[----:B------:R-:W-:Y:S01]  /*6770*/  SHF.R.U32.HI R17, RZ, 0x2, R36 ;  /* 0x00000002ff117819 */ /* 0x000fe20000011624 */
[----:B------:R-:W-:Y:S01]  /*6780*/  IMAD.MOV.U32 R51, RZ, RZ, 0x3ca00000 ;  /* 0x3ca00000ff337424 */ /* 0x000fe200078e00ff */
[----:B------:R-:W-:Y:S01]  /*6790*/  LOP3.LUT R13, R4, R39, RZ, 0x3c, !PT ;  /* 0x00000027040d7212 */ /* 0x000fe200078e3cff */
[----:B------:R-:W-:Y:S01]  /*67a0*/  IMAD.SHL.U32 R4, R19, 0x10, RZ ;  /* 0x0000001013047824 */ /* 0x000fe200078e00ff */
[----:B------:R-:W-:Y:S01]  /*67b0*/  LOP3.LUT R17, R17, R36, RZ, 0x3c, !PT ;  /* 0x0000002411117212 */ /* 0x000fe200078e3cff */
[----:B------:R-:W-:Y:S01]  /*67c0*/  IMAD.MOV.U32 R52, RZ, RZ, 0x55555555 ;  /* 0x55555555ff347424 */ /* 0x000fe200078e00ff */
[----:B------:R-:W-:Y:S02]  /*67d0*/  SHF.L.U32 R12, R13, 0x1, RZ ;  /* 0x000000010d0c7819 */ /* 0x000fe400000006ff */
[----:B------:R-:W-:Y:S01]  /*67e0*/  MOV R53, 0x3fc55555 ;  /* 0x3fc5555500357802 */ /* 0x000fe20000000f00 */
[----:B------:R-:W-:Y:S01]  /*67f0*/  IMAD.SHL.U32 R37, R17, 0x2, RZ ;  /* 0x0000000211257824 */ /* 0x000fe200078e00ff */
[----:B------:R-:W-:-:S04]  /*6800*/  LOP3.LUT R4, R19, R4, R12, 0x96, !PT ;  /* 0x0000000413047212 */ /* 0x000fc800078e960c */
[----:B------:R-:W-:-:S05]  /*6810*/  LOP3.LUT R18, R4, R13, RZ, 0x3c, !PT ;  /* 0x0000000d04127212 */ /* 0x000fca00078e3cff */
[----:B------:R-:W-:-:S05]  /*6820*/  IMAD.SHL.U32 R4, R18, 0x10, RZ ;  /* 0x0000001012047824 */ /* 0x000fca00078e00ff */
[----:B------:R-:W-:Y:S02]  /*6830*/  LOP3.LUT R37, R17, R37, R4, 0x96, !PT ;  /* 0x0000002511257212 */ /* 0x000fe400078e9604 */
[C---:B------:R-:W-:Y:S01]  /*6840*/  IADD3 R17, PT, PT, R38.reuse, 0x587c5, R18 ;  /* 0x000587c526117810 */ /* 0x040fe20007ffe012 */
[----:B------:R-:W-:Y:S01]  /*6850*/  VIADD R38, R38, 0xb0f8a ;  /* 0x000b0f8a26267836 */ /* 0x000fe20000000000 */
[----:B------:R-:W-:-:S04]  /*6860*/  LOP3.LUT R37, R37, R18, RZ, 0x3c, !PT ;  /* 0x0000001225257212 */ /* 0x000fc800078e3cff */
[----:B------:R-:W-:-:S05]  /*6870*/  IADD3 R12, PT, PT, R38, R37, RZ ;  /* 0x00000025260c7210 */ /* 0x000fca0007ffe0ff */
[----:B------:R-:W-:-:S03]  /*6880*/  IMAD.WIDE.U32 R12, R12, 0x200000, RZ ;  /* 0x002000000c0c7825 */ /* 0x000fc600078e00ff */
[----:B------:R-:W-:-:S06]  /*6890*/  LOP3.LUT R12, R12, R17, RZ, 0x3c, !PT ;  /* 0x000000110c0c7212 */ /* 0x000fcc00078e3cff */
[----:B------:R-:W0:Y:S02]  /*68a0*/  I2F.F64.U64 R12, R12 ;  /* 0x0000000c000c7312 */ /* 0x000e240000301800 */
[----:B0-----:R-:W-:-:S08]  /*68b0*/  DFMA R50, R12, R50, 5.5511151231257827021e-17 ;  /* 0x3c9000000c32742b */ /* 0x001fd00000000032 */
[----:B------:R-:W-:-:S14]  /*68c0*/  DSETP.GTU.AND P1, PT, R50, R52, PT ;  /* 0x000000343200722a */ /* 0x000fdc0003f2c000 */
[----:B------:R0:W0:Y:S01]  /*68d0*/  @!P1 F2F.F64.F32 R10, -R7 ;  /* 0x80000007000a9310 */ /* 0x0000220000201800 */
[----:B------:R-:W-:Y:S02]  /*68e0*/  @!P1 IMAD.MOV.U32 R17, RZ, RZ, R19 ;  /* 0x000000ffff119224 */ /* 0x000fe400078e0013 */
[----:B------:R-:W-:Y:S02]  /*68f0*/  @!P1 IMAD.MOV.U32 R36, RZ, RZ, R55 ;  /* 0x000000ffff249224 */ /* 0x000fe400078e0037 */
[----:B------:R-:W-:Y:S01]  /*6900*/  @!P1 IMAD.MOV.U32 R39, RZ, RZ, R3 ;  /* 0x000000ffff279224 */ /* 0x000fe200078e0003 */
[----:B------:R-:W-:Y:S06]  /*6910*/  @!P1 BRA `(.L_x_121) ;  /* 0x00000000002c9947 */ /* 0x000fec0003800000 */
[----:B------:R-:W-:Y:S01]  /*6920*/  UMOV UR10, 0x55555555 ;  /* 0x55555555000a7882 */ /* 0x000fe20000000000 */
[----:B------:R-:W-:Y:S01]  /*6930*/  UMOV UR11, 0x3fd55555 ;  /* 0x3fd55555000b7882 */ /* 0x000fe20000000000 */
[----:B------:R-:W-:Y:S01]  /*6940*/  MOV R17, R19 ;  /* 0x0000001300117202 */ /* 0x000fe20000000f00 */
[----:B------:R-:W-:Y:S01]  /*6950*/  DSETP.GTU.AND P1, PT, R50, UR10, PT ;  /* 0x0000000a32007e2a */ /* 0x000fe2000bf2c000 */
[----:B------:R-:W-:Y:S02]  /*6960*/  IMAD.MOV.U32 R36, RZ, RZ, R55 ;  /* 0x000000ffff247224 */ /* 0x000fe400078e0037 */
[----:B------:R-:W-:-:S03]  /*6970*/  IMAD.MOV.U32 R39, RZ, RZ, R3 ;  /* 0x000000ffff277224 */ /* 0x000fc600078e0003 */
[----:B------:R-:W-:-:S14]  /*6980*/  DSETP.LEU.OR P1, PT, R50, R52, P1 ;  /* 0x000000343200722a */ /* 0x000fdc0000f2b400 */
[----:B0-----:R0:W0:Y:S01]  /*6990*/  @!P1 F2F.F64.F32 R10, R7 ;  /* 0x00000007000a9310 */ /* 0x0010220000201800 */
[----:B------:R-:W-:Y:S01]  /*69a0*/  @!P1 IMAD.MOV.U32 R17, RZ, RZ, R19 ;  /* 0x000000ffff119224 */ /* 0x000fe200078e0013 */
[----:B------:R-:W-:Y:S01]  /*69b0*/  @!P1 MOV R36, R55 ;  /* 0x0000003700249202 */ /* 0x000fe20000000f00 */
[----:B------:R-:W-:-:S07]  /*69c0*/  @!P1 IMAD.MOV.U32 R39, RZ, RZ, R3 ;  /* 0x000000ffff279224 */ /* 0x000fce00078e0003 */
.L_x_121:
[----:B------:R-:W-:Y:S05]  /*69d0*/  BSYNC.RECONVERGENT B0 ;  /* 0x0000000000007941 */ /* 0x000fea0003800200 */
.L_x_120:
[----:B------:R-:W-:Y:S01]  /*69e0*/  BSSY.RECONVERGENT B1, `(.L_x_122) ;  /* 0x000010c000017945 */ /* 0x000fe20003800200 */
[----:B0-----:R-:W-:Y:S01]  /*69f0*/  DADD R54, R56, R10 ;  /* 0x0000000038367229 */ /* 0x001fe2000000000a */
[----:B------:R-:W-:Y:S01]  /*6a00*/  IMAD.MOV.U32 R19, RZ, RZ, R37 ;  /* 0x000000ffff137224 */ /* 0x000fe200078e0025 */
[----:B------:R-:W-:Y:S01]  /*6a10*/  CS2R R10, SRZ ;  /* 0x00000000000a7805 */ /* 0x000fe2000001ff00 */
[----:B------:R-:W-:Y:S08]  /*6a20*/  @!P3 BRA `(.L_x_123) ;  /* 0x00000010001cb947 */ /* 0x000ff00003800000 */
[----:B------:R-:W0:Y:S01]  /*6a30*/  F2F.F64.F32 R58, R8 ;  /* 0x00000008003a7310 */ /* 0x000e220000201800 */
[----:B-1----:R-:W-:Y:S01]  /*6a40*/  ISETP.GT.AND P1, PT, R2, RZ, PT ;  /* 0x000000ff0200720c */ /* 0x002fe20003f24270 */
[----:B0-----:R-:W-:-:S12]  /*6a50*/  DMUL R58, R58, R20 ;  /* 0x000000143a3a7228 */ /* 0x001fd80000000000 */
[----:B------:R-:W-:Y:S05]  /*6a60*/  @P1 BRA `(.L_x_124) ;  /* 0x0000000c00f01947 */ /* 0x000fea0003800000 */
[----:B------:R-:W-:Y:S01]  /*6a70*/  SHF.R.U32.HI R2, RZ, 0x2, R39 ;  /* 0x00000002ff027819 */ /* 0x000fe20000011627 */
[----:B------:R-:W-:Y:S01]  /*6a80*/  IMAD.MOV.U32 R13, RZ, RZ, 0x3ca00000 ;  /* 0x3ca00000ff0d7424 */ /* 0x000fe200078e00ff */
[----:B------:R-:W-:Y:S01]  /*6a90*/  SHF.R.U32.HI R11, RZ, 0x2, R36 ;  /* 0x00000002ff0b7819 */ /* 0x000fe20000011624 */
[----:B------:R-:W0:Y:S01]  /*6aa0*/  LDCU UR7, c[0x3][0x88] ;  /* 0x00c01100ff0777ac */ /* 0x000e220008000800 */
[----:B------:R-:W-:Y:S01]  /*6ab0*/  LOP3.LUT R3, R2, R39, RZ, 0x3c, !PT ;  /* 0x0000002702037212 */ /* 0x000fe200078e3cff */
[----:B------:R-:W-:Y:S01]  /*6ac0*/  IMAD.SHL.U32 R2, R37, 0x10, RZ ;  /* 0x0000001025027824 */ /* 0x000fe200078e00ff */
[----:B------:R-:W-:Y:S01]  /*6ad0*/  LOP3.LUT R11, R11, R36, RZ, 0x3c, !PT ;  /* 0x000000240b0b7212 */ /* 0x000fe200078e3cff */
[----:B------:R-:W-:Y:S01]  /*6ae0*/  F2F.F64.F32 R56, R9 ;  /* 0x0000000900387310 */ /* 0x000fe20000201800 */
[----:B------:R-:W-:Y:S01]  /*6af0*/  SHF.L.U32 R4, R3, 0x1, RZ ;  /* 0x0000000103047819 */ /* 0x000fe200000006ff */
[----:B------:R-:W-:Y:S01]  /*6b00*/  BSSY.RECONVERGENT B2, `(.L_x_125) ;  /* 0x0000040000027945 */ /* 0x000fe20003800200 */
[----:B------:R-:W-:Y:S01]  /*6b10*/  MOV R12, 0x0 ;  /* 0x00000000000c7802 */ /* 0x000fe20000000f00 */
[----:B------:R-:W-:Y:S01]  /*6b20*/  IMAD.SHL.U32 R39, R11, 0x2, RZ ;  /* 0x000000020b277824 */ /* 0x000fe200078e00ff */
[----:B------:R-:W-:-:S02]  /*6b30*/  LOP3.LUT R2, R37, R2, R4, 0x96, !PT ;  /* 0x0000000225027212 */ /* 0x000fc400078e9604 */
[----:B------:R-:W-:Y:S02]  /*6b40*/  MOV R19, 0x3e055027 ;  /* 0x3e05502700137802 */ /* 0x000fe40000000f00 */
[----:B------:R-:W-:-:S05]  /*6b50*/  LOP3.LUT R36, R2, R3, RZ, 0x3c, !PT ;  /* 0x0000000302247212 */ /* 0x000fca00078e3cff */
[----:B------:R-:W-:Y:S01]  /*6b60*/  IMAD.SHL.U32 R2, R36, 0x10, RZ ;  /* 0x0000001024027824 */ /* 0x000fe200078e00ff */
[----:B0-----:R-:W-:-:S04]  /*6b70*/  ISETP.NE.AND P2, PT, RZ, UR7, PT ;  /* 0x00000007ff007c0c */ /* 0x001fc8000bf45270 */
[----:B------:R-:W-:Y:S02]  /*6b80*/  LOP3.LUT R39, R11, R39, R2, 0x96, !PT ;  /* 0x000000270b277212 */ /* 0x000fe400078e9602 */
[----:B------:R-:W-:Y:S02]  /*6b90*/  IADD3 R11, PT, PT, R38, 0x587c5, R36 ;  /* 0x000587c5260b7810 */ /* 0x000fe40007ffe024 */
[----:B------:R-:W-:-:S04]  /*6ba0*/  LOP3.LUT R39, R39, R36, RZ, 0x3c, !PT ;  /* 0x0000002427277212 */ /* 0x000fc800078e3cff */
[----:B------:R-:W-:-:S05]  /*6bb0*/  IADD3 R2, PT, PT, R38, 0xb0f8a, R39 ;  /* 0x000b0f8a26027810 */ /* 0x000fca0007ffe027 */
        /* <DEDUP_REMOVED lines=50> */
[----:B--234-:R-:W-:Y:S05]  /*6ee0*/  CALL.REL.NOINC `($__internal_1_$__cuda_sm20_div_rn_f64_full) ;  /* 0x0000001000087944 */ /* 0x01cfea0003c00000 */
[----:B------:R-:W-:-:S07]  /*6ef0*/  IMAD.MOV.U32 R11, RZ, RZ, R3 ;  /* 0x000000ffff0b7224 */ /* 0x000fce00078e0003 */
.L_x_126:
[----:B------:R-:W-:Y:S05]  /*6f00*/  BSYNC.RECONVERGENT B2 ;  /* 0x0000000000027941 */ /* 0x000fea0003800200 */
.L_x_125:
        /* <DEDUP_REMOVED lines=19> */
[----:B--234-:R-:W-:Y:S05]  /*7040*/  CALL.REL.NOINC `($__internal_1_$__cuda_sm20_div_rn_f64_full) ;  /* 0x0000000c00b07944 */ /* 0x01cfea0003c00000 */
[----:B------:R-:W-:-:S07]  /*7050*/  IMAD.MOV.U32 R2, RZ, RZ, R10 ;  /* 0x000000ffff027224 */ /* 0x000fce00078e000a */
.L_x_128:
[----:B------:R-:W-:Y:S05]  /*7060*/  BSYNC.RECONVERGENT B2 ;  /* 0x0000000000027941 */ /* 0x000fea0003800200 */
.L_x_127:
[----:B------:R-:W-:-:S10]  /*7070*/  DADD R2, R2, 0.5 ;  /* 0x3fe0000002027429 */ /* 0x000fd40000000000 */
[----:B------:R0:W1:Y:S01]  /*7080*/  F2I.F64.FLOOR R2, R2 ;  /* 0x0000000200027311 */ /* 0x0000620000305100 */
[----:B------:R-:W-:Y:S05]  /*7090*/  @!P2 BRA `(.L_x_129) ;  /* 0x000000040034a947 */ /* 0x000fea0003800000 */
[----:B------:R-:W-:Y:S01]  /*70a0*/  SHF.R.U32.HI R4, RZ, 0x2, R17 ;  /* 0x00000002ff047819 */ /* 0x000fe20000011611 */
[----:B------:R-:W-:Y:S01]  /*70b0*/  IMAD.MOV.U32 R16, RZ, RZ, 0x0 ;  /* 0x00000000ff107424 */ /* 0x000fe200078e00ff */
[----:B0-----:R-:W-:Y:S01]  /*70c0*/  SHF.L.U32 R3, R39, 0x4, RZ ;  /* 0x0000000427037819 */ /* 0x001fe200000006ff */
[----:B------:R-:W-:Y:S01]  /*70d0*/  BSSY.RECONVERGENT B2, `(.L_x_130) ;  /* 0x0000045000027945 */ /* 0x000fe20003800200 */
[----:B------:R-:W-:Y:S01]  /*70e0*/  LOP3.LUT R4, R4, R17, RZ, 0x3c, !PT ;  /* 0x0000001104047212 */ /* 0x000fe200078e3cff */
[----:B------:R-:W-:Y:S01]  /*70f0*/  IMAD.MOV.U32 R17, RZ, RZ, 0x3ca00000 ;  /* 0x3ca00000ff117424 */ /* 0x000fe200078e00ff */
[----:B------:R-:W-:-:S03]  /*7100*/  SHF.R.U32.HI R11, RZ, 0x2, R18 ;  /* 0x00000002ff0b7819 */ /* 0x000fc60000011612 */
[----:B------:R-:W-:-:S05]  /*7110*/  IMAD.SHL.U32 R10, R4, 0x2, RZ ;  /* 0x00000002040a7824 */ /* 0x000fca00078e00ff */
[----:B------:R-:W-:Y:S02]  /*7120*/  LOP3.LUT R4, R4, R10, R3, 0x96, !PT ;  /* 0x0000000a04047212 */ /* 0x000fe400078e9603 */
[----:B------:R-:W-:Y:S02]  /*7130*/  LOP3.LUT R10, R11, R18, RZ, 0x3c, !PT ;  /* 0x000000120b0a7212 */ /* 0x000fe400078e3cff */
[----:B------:R-:W-:-:S03]  /*7140*/  LOP3.LUT R18, R4, R39, RZ, 0x3c, !PT ;  /* 0x0000002704127212 */ /* 0x000fc600078e3cff */
[----:B------:R-:W-:Y:S01]  /*7150*/  IMAD.SHL.U32 R4, R10, 0x2, RZ ;  /* 0x000000020a047824 */ /* 0x000fe200078e00ff */
[----:B------:R-:W-:Y:S02]  /*7160*/  SHF.L.U32 R3, R18, 0x4, RZ ;  /* 0x0000000412037819 */ /* 0x000fe400000006ff */
[C---:B------:R-:W-:Y:S01]  /*7170*/  IADD3 R13, PT, PT, R38.reuse, 0x10974f, R18 ;  /* 0x0010974f260d7810 */ /* 0x040fe20007ffe012 */
[----:B------:R-:W-:Y:S01]  /*7180*/  VIADD R38, R38, 0x161f14 ;  /* 0x00161f1426267836 */ /* 0x000fe20000000000 */
        /* <DEDUP_REMOVED lines=9> */
[----:B------:R0:W5:Y:S08]  /*7220*/  F2F.F32.F64 R3, R10 ;  /* 0x0000000a00037310 */ /* 0x0001700000301000 */
[----:B0-----:R-:W0:Y:S01]  /*7230*/  MUFU.RCP64H R11, R57 ;  /* 0x00000039000b7308 */ /* 0x001e220000001800 */
[----:B------:R-:W-:Y:S02]  /*7240*/  MOV R10, 0x1 ;  /* 0x00000001000a7802 */ /* 0x000fe40000000f00 */
[----:B-----5:R-:W-:-:S13]  /*7250*/  FSETP.GEU.AND P1, PT, R3, 1.175494350822287508e-38, PT ;  /* 0x008000000300780b */ /* 0x020fda0003f2e000 */
        /* <DEDUP_REMOVED lines=14> */
[----:B0-----:R-:W-:-:S03]  /*7340*/  DFMA R12, -R56, R10, 1 ;  /* 0x3ff00000380c742b */ /* 0x001fc6000000010a */
[C---:B------:R-:W-:Y:S01]  /*7350*/  FFMA R51, R50.reuse, R17, -0.5 ;  /* 0xbf00000032337423 */ /* 0x040fe20000000011 */
[----:B------:R-:W-:Y:S01]  /*7360*/  I2FP.F32.S32 R17, R16 ;  /* 0x0000001000117245 */ /* 0x000fe20000201400 */
[----:B------:R-:W-:Y:S02]  /*7370*/  IMAD.MOV.U32 R16, RZ, RZ, 0x7f800000 ;  /* 0x7f800000ff107424 */ /* 0x000fe400078e00ff */
[C---:B------:R-:W-:Y:S01]  /*7380*/  FMUL R51, R50.reuse, R51 ;  /* 0x0000003332337220 */ /* 0x040fe20000400000 */
[----:B------:R-:W-:Y:S01]  /*7390*/  DFMA R12, R12, R12, R12 ;  /* 0x0000000c0c0c722b */ /* 0x000fe2000000000c */
[----:B------:R-:W-:Y:S02]  /*73a0*/  FFMA R4, R17, 1.1920928955078125e-07, R4 ;  /* 0x3400000011047823 */ /* 0x000fe40000000004 */
[----:B------:R-:W-:-:S04]  /*73b0*/  FFMA R51, R50, R51, R50 ;  /* 0x0000003332337223 */ /* 0x000fc80000000032 */
[----:B------:R-:W-:Y:S01]  /*73c0*/  FFMA R4, R4, 0.69314718246459960938, R51 ;  /* 0x3f31721804047823 */ /* 0x000fe20000000033 */
[----:B------:R-:W-:Y:S01]  /*73d0*/  DFMA R10, R10, R12, R10 ;  /* 0x0000000c0a0a722b */ /* 0x000fe2000000000a */
[C---:B------:R-:W-:Y:S01]  /*73e0*/  @P1 FFMA R4, R3.reuse, R16, +INF ;  /* 0x7f80000003041423 */ /* 0x040fe20000000010 */
[----:B------:R-:W-:-:S04]  /*73f0*/  FSETP.NEU.AND P1, PT, R3, RZ, PT ;  /* 0x000000ff0300720b */ /* 0x000fc80003f2d000 */
[----:B------:R-:W-:Y:S02]  /*7400*/  FSEL R4, -R4, +INF , P1 ;  /* 0x7f80000004047808 */ /* 0x000fe40000800100 */
[----:B------:R-:W-:Y:S02]  /*7410*/  DFMA R16, -R56, R10, 1 ;  /* 0x3ff000003810742b */ /* 0x000fe4000000010a */
[----:B------:R-:W0:Y:S06]  /*7420*/  F2F.F64.F32 R12, R4 ;  /* 0x00000004000c7310 */ /* 0x000e2c0000201800 */
[----:B------:R-:W-:-:S08]  /*7430*/  DFMA R10, R10, R16, R10 ;  /* 0x000000100a0a722b */ /* 0x000fd0000000000a */
[----:B0-----:R-:W-:Y:S01]  /*7440*/  DMUL R16, R12, R10 ;  /* 0x0000000a0c107228 */ /* 0x001fe20000000000 */
[----:B------:R-:W-:-:S07]  /*7450*/  FSETP.GEU.AND P2, PT, |R13|, 6.5827683646048100446e-37, PT ;  /* 0x036000000d00780b */ /* 0x000fce0003f4e200 */
[----:B------:R-:W-:-:S08]  /*7460*/  DFMA R50, -R56, R16, R12 ;  /* 0x000000103832722b */ /* 0x000fd0000000010c */
        /* <DEDUP_REMOVED lines=9> */
[----:B-1234-:R-:W-:Y:S05]  /*7500*/  CALL.REL.NOINC `($__internal_1_$__cuda_sm20_div_rn_f64_full) ;  /* 0x0000000800807944 */ /* 0x01efea0003c00000 */
[----:B------:R-:W-:-:S07]  /*7510*/  MOV R11, R3 ;  /* 0x00000003000b7202 */ /* 0x000fce0000000f00 */
.L_x_131:
[----:B------:R-:W-:Y:S05]  /*7520*/  BSYNC.RECONVERGENT B2 ;  /* 0x0000000000027941 */ /* 0x000fea0003800200 */
.L_x_130:
[----:B------:R-:W-:Y:S01]  /*7530*/  DADD R10, -R58, R10 ;  /* 0x000000003a0a7229 */ /* 0x000fe2000000010a */
[----:B------:R-:W-:Y:S02]  /*7540*/  IMAD.MOV.U32 R17, RZ, RZ, R39 ;  /* 0x000000ffff117224 */ /* 0x000fe400078e0027 */
[----:B------:R-:W-:Y:S01]  /*7550*/  IMAD.MOV.U32 R39, RZ, RZ, R37 ;  /* 0x000000ffff277224 */ /* 0x000fe200078e0025 */
[----:B------:R-:W-:Y:S07]  /*7560*/  BRA `(.L_x_123) ;  /* 0x00000004004c7947 */ /* 0x000fee0003800000 */
.L_x_129:
        /* <DEDUP_REMOVED lines=72> */
.L_x_133:
[----:B------:R-:W-:Y:S05]  /*79f0*/  BSYNC.RECONVERGENT B2 ;  /* 0x0000000000027941 */ /* 0x000fea0003800200 */
.L_x_132:
[----:B------:R-:W-:Y:S02]  /*7a00*/  IMAD.MOV.U32 R17, RZ, RZ, R39 ;  /* 0x000000ffff117224 */ /* 0x000fe400078e0027 */
[----:B------:R-:W-:Y:S01]  /*7a10*/  IMAD.MOV.U32 R39, RZ, RZ, R37 ;  /* 0x000000ffff277224 */ /* 0x000fe200078e0025 */
[----:B------:R-:W-:Y:S06]  /*7a20*/  BRA `(.L_x_123) ;  /* 0x00000000001c7947 */ /* 0x000fec0003800000 */
.L_x_124:
[----:B------:R-:W0:Y:S01]  /*7a30*/  LDCU UR7, c[0x3][0x88] ;  /* 0x00c01100ff0777ac */ /* 0x000e220008000800 */
[----:B------:R-:W-:Y:S01]  /*7a40*/  DADD R58, -RZ, -R58 ;  /* 0x00000000ff3a7229 */ /* 0x000fe2000000093a */
[----:B------:R-:W-:Y:S01]  /*7a50*/  IADD3 R2, PT, PT, R2, -0x1, RZ ;  /* 0xffffffff02027810 */ /* 0x000fe20007ffe0ff */
[----:B------:R-:W-:Y:S01]  /*7a60*/  IMAD.MOV.U32 R19, RZ, RZ, R37 ;  /* 0x000000ffff137224 */ /* 0x000fe200078e0025 */
[----:B0-----:R-:W-:-:S07]  /*7a70*/  ISETP.NE.AND P1, PT, RZ, UR7, PT ;  /* 0x00000007ff007c0c */ /* 0x001fce000bf25270 */
[----:B------:R-:W-:Y:S02]  /*7a80*/  FSEL R10, R58, RZ, P1 ;  /* 0x000000ff3a0a7208 */ /* 0x000fe40000800000 */
[----:B------:R-:W-:-:S07]  /*7a90*/  FSEL R11, R59, RZ, P1 ;  /* 0x000000ff3b0b7208 */ /* 0x000fce0000800000 */
.L_x_123:
[----:B------:R-:W-:Y:S05]  /*7aa0*/  BSYNC.RECONVERGENT B1 ;  /* 0x0000000000017941 */ /* 0x000fea0003800200 */
.L_x_122:
[----:B------:R-:W-:Y:S01]  /*7ab0*/  DADD R54, R54, R10 ;  /* 0x0000000036367229 */ /* 0x000fe2000000000a */
[----:B------:R-:W0:Y:S01]  /*7ac0*/  LDC.64 R50, c[0x3][0xa0] ;  /* 0x00c02800ff327b82 */ /* 0x000e220000000a00 */
[----:B------:R-:W5:Y:S06]  /*7ad0*/  LDCU.64 UR10, c[0x3][0x98] ;  /* 0x00c01300ff0a77ac */ /* 0x000f6c0008000a00 */
[----:B------:R-:W-:-:S14]  /*7ae0*/  DSETP.GT.AND P1, PT, |R54|, 2, PT ;  /* 0x400000003600742a */ /* 0x000fdc0003f24200 */
[----:B------:R-:W-:-:S10]  /*7af0*/  @P1 DMUL R10, R54, 0.5 ;  /* 0x3fe00000360a1828 */ /* 0x000fd40000000000 */
[----:B------:R-:W1:Y:S02]  /*7b00*/  @P1 FRND.F64.FLOOR R10, R10 ;  /* 0x0000000a000a1313 */ /* 0x000e640000305800 */
[----:B-1----:R-:W-:-:S08]  /*7b10*/  @P1 DADD R12, R10, R10 ;  /* 0x000000000a0c1229 */ /* 0x002fd0000000000a */
[--C-:B------:R-:W-:Y:S02]  /*7b20*/  @P1 DADD R54, R54, -R12.reuse ;  /* 0x0000000036361229 */ /* 0x100fe4000000080c */
[----:B------:R-:W-:Y:S01]  /*7b30*/  @P1 DADD R14, R14, R12 ;  /* 0x000000000e0e1229 */ /* 0x000fe2000000000c */
[----:B0-----:R-:W-:Y:S01]  /*7b40*/  ISETP.NE.U32.AND P1, PT, R50, UR5, PT ;  /* 0x0000000532007c0c */ /* 0x001fe2000bf25070 */
[----:B------:R-:W-:-:S03]  /*7b50*/  UIADD3 UR5, UP0, UPT, UR5, 0x1, URZ ;  /* 0x0000000105057890 */ /* 0x000fc6000ff1e0ff */
[----:B------:R-:W-:Y:S01]  /*7b60*/  ISETP.NE.AND.EX P1, PT, R51, UR6, PT, P1 ;  /* 0x0000000633007c0c */ /* 0x000fe2000bf25310 */
[----:B------:R-:W-:Y:S02]  /*7b70*/  UIADD3.X UR6, UPT, UPT, URZ, UR6, URZ, UP0, !UPT ;  /* 0x00000006ff067290 */ /* 0x000fe400087fe4ff */
[----:B-----5:R-:W-:Y:S01]  /*7b80*/  UISETP.NE.U32.AND UP0, UPT, UR5, UR10, UPT ;  /* 0x0000000a0500728c */ /* 0x020fe2000bf05070 */
[----:B------:R-:W-:-:S03]  /*7b90*/  DADD R12, R54, R14 ;  /* 0x00000000360c7229 */ /* 0x000fc6000000000e */
[----:B------:R-:W-:-:S07]  /*7ba0*/  UISETP.NE.AND.EX UP0, UPT, UR6, UR11, UPT, UP0 ;  /* 0x0000000b0600728c */ /* 0x000fce000bf05300 */
[----:B------:R-:W-:Y:S02]  /*7bb0*/  FSEL R42, R12, R42, !P1 ;  /* 0x0000002a0c2a7208 */ /* 0x000fe40004800000 */
[----:B------:R-:W-:Y:S01]  /*7bc0*/  FSEL R43, R13, R43, !P1 ;  /* 0x0000002b0d2b7208 */ /* 0x000fe20004800000 */
[----:B------:R-:W-:Y:S06]  /*7bd0*/  BRA.U UP0, `(.L_x_134) ;  /* 0xffffffc9001c7547 */ /* 0x000fec000b83ffff */
.L_x_70:
[----:B------:R-:W-:Y:S01]  /*7be0*/  DADD R14, R14, R54 ;  /* 0x000000000e0e7229 */ /* 0x000fe20000000036 */
[----:B------:R-:W-:-:S06]  /*7bf0*/  IMAD.MOV.U32 R16, RZ, RZ, R36 ;  /* 0x000000ffff107224 */ /* 0x000fcc00078e0024 */
[----:B------:R-:W-:Y:S04]  /*7c00*/  STG.E.64 desc[UR8][R48.64], R14 ;  /* 0x0000000e30007986 */ /* 0x000fe8000c101b08 */
[----:B------:R-:W-:Y:S04]  /*7c10*/  STG.E.64 desc[UR8][R46.64], R42 ;  /* 0x0000002a2e007986 */ /* 0x000fe8000c101b08 */
[----:B------:R-:W-:Y:S04]  /*7c20*/  STG.E.64 desc[UR8][R44.64], R38 ;  /* 0x000000262c007986 */ /* 0x000fe8000c101b08 */
[----:B------:R-:W-:Y:S04]  /*7c30*/  STG.E.64 desc[UR8][R44.64+0x8], R16 ;  /* 0x000008102c007986 */ /* 0x000fe8000c101b08 */
[----:B------:R-:W-:Y:S04]  /*7c40*/  STG.E.64 desc[UR8][R44.64+0x10], R18 ;  /* 0x000010122c007986 */ /* 0x000fe8000c101b08 */
[----:B------:R-:W-:Y:S04]  /*7c50*/  STG.E.64 desc[UR8][R44.64+0x18], R34 ;  /* 0x000018222c007986 */ /* 0x000fe8000c101b08 */
[----:B------:R-:W-:Y:S04]  /*7c60*/  STG.E.64 desc[UR8][R44.64+0x28], R40 ;  /* 0x000028282c007986 */ /* 0x000fe8000c101b08 */
[----:B------:R-:W-:Y:S01]  /*7c70*/  STG.E desc[UR8][R44.64+0x20], R0 ;  /* 0x000020002c007986 */ /* 0x000fe2000c101908 */
[----:B------:R-:W-:Y:S05]  /*7c80*/  EXIT ;  /* 0x000000000000794d */ /* 0x000fea0003800000 */
        .weak           $__internal_0_$__cuda_sm20_dblrcp_rn_slowpath_v3
        .type           $__internal_0_$__cuda_sm20_dblrcp_rn_slowpath_v3,@function
        .size           $__internal_0_$__cuda_sm20_dblrcp_rn_slowpath_v3,($__internal_1_$__cuda_sm20_div_rn_f64_full - $__internal_0_$__cuda_sm20_dblrcp_rn_slowpath_v3)
$__internal_0_$__cuda_sm20_dblrcp_rn_slowpath_v3:
[----:B------:R-:W-:Y:S01]  /*7c90*/  DSETP.GTU.AND P1, PT, |R14|, +INF , PT ;  /* 0x7ff000000e00742a */ /* 0x000fe20003f2c200 */
[----:B------:R-:W-:-:S13]  /*7ca0*/  BSSY.RECONVERGENT B2, `(.L_x_135) ;  /* 0x0000024000027945 */ /* 0x000fda0003800200 */
[----:B------:R-:W-:Y:S05]  /*7cb0*/  @P1 BRA `(.L_x_136) ;  /* 0x0000000000801947 */ /* 0x000fea0003800000 */
[----:B------:R-:W-:-:S04]  /*7cc0*/  LOP3.LUT R10, R15, 0x7fffffff, RZ, 0xc0, !PT ;  /* 0x7fffffff0f0a7812 */ /* 0x000fc800078ec0ff */
[----:B------:R-:W-:-:S04]  /*7cd0*/  IADD3 R8, PT, PT, R10, -0x1, RZ ;  /* 0xffffffff0a087810 */ /* 0x000fc80007ffe0ff */
[----:B------:R-:W-:-:S13]  /*7ce0*/  ISETP.GE.U32.AND P1, PT, R8, 0x7fefffff, PT ;  /* 0x7fefffff0800780c */ /* 0x000fda0003f26070 */
[----:B------:R-:W-:Y:S01]  /*7cf0*/  @P1 LOP3.LUT R9, R15, 0x7ff00000, RZ, 0x3c, !PT ;  /* 0x7ff000000f091812 */ /* 0x000fe200078e3cff */
[----:B------:R-:W-:Y:S01]  /*7d00*/  @P1 IMAD.MOV.U32 R8, RZ, RZ, RZ ;  /* 0x000000ffff081224 */ /* 0x000fe200078e00ff */
[----:B------:R-:W-:Y:S06]  /*7d10*/  @P1 BRA `(.L_x_137) ;  /* 0x0000000000701947 */ /* 0x000fec0003800000 */
[----:B------:R-:W-:-:S13]  /*7d20*/  ISETP.GE.U32.AND P1, PT, R10, 0x1000001, PT ;  /* 0x010000010a00780c */ /* 0x000fda0003f26070 */
[----:B------:R-:W-:Y:S05]  /*7d30*/  @!P1 BRA `(.L_x_138) ;  /* 0x0000000000389947 */ /* 0x000fea0003800000 */
[----:B------:R-:W-:Y:S01]  /*7d40*/  VIADD R9, R15, 0xc0200000 ;  /* 0xc02000000f097836 */ /* 0x000fe20000000000 */
[----:B------:R-:W-:Y:S01]  /*7d50*/  MOV R8, R14 ;  /* 0x0000000e00087202 */ /* 0x000fe20000000f00 */
[----:B------:R-:W-:Y:S02]  /*7d60*/  IMAD.MOV.U32 R10, RZ, RZ, R5 ;  /* 0x000000ffff0a7224 */ /* 0x000fe400078e0005 */
[----:B------:R-:W0:Y:S04]  /*7d70*/  MUFU.RCP64H R11, R9 ;  /* 0x00000009000b7308 */ /* 0x000e280000001800 */
[----:B0-----:R-:W-:-:S08]  /*7d80*/  DFMA R12, -R8, R10, 1 ;  /* 0x3ff00000080c742b */ /* 0x001fd0000000010a */
[----:B------:R-:W-:-:S08]  /*7d90*/  DFMA R12, R12, R12, R12 ;  /* 0x0000000c0c0c722b */ /* 0x000fd0000000000c */
[----:B------:R-:W-:-:S08]  /*7da0*/  DFMA R12, R10, R12, R10 ;  /* 0x0000000c0a0c722b */ /* 0x000fd0000000000a */
[----:B------:R-:W-:-:S08]  /*7db0*/  DFMA R10, -R8, R12, 1 ;  /* 0x3ff00000080a742b */ /* 0x000fd0000000010c */
[----:B------:R-:W-:-:S08]  /*7dc0*/  DFMA R10, R12, R10, R12 ;  /* 0x0000000a0c0a722b */ /* 0x000fd0000000000c */
[----:B------:R-:W-:-:S08]  /*7dd0*/  DMUL R10, R10, 2.2250738585072013831e-308 ;  /* 0x001000000a0a7828 */ /* 0x000fd00000000000 */
[----:B------:R-:W-:-:S08]  /*7de0*/  DFMA R12, -R14, R10, 1 ;  /* 0x3ff000000e0c742b */ /* 0x000fd0000000010a */
[----:B------:R-:W-:-:S08]  /*7df0*/  DFMA R12, R12, R12, R12 ;  /* 0x0000000c0c0c722b */ /* 0x000fd0000000000c */
[----:B------:R-:W-:Y:S01]  /*7e00*/  DFMA R8, R10, R12, R10 ;  /* 0x0000000c0a08722b */ /* 0x000fe2000000000a */
[----:B------:R-:W-:Y:S10]  /*7e10*/  BRA `(.L_x_137) ;  /* 0x0000000000307947 */ /* 0x000ff40003800000 */
.L_x_138:
[----:B------:R-:W-:Y:S01]  /*7e20*/  DMUL R10, R14, 8.11296384146066816958e+31 ;  /* 0x469000000e0a7828 */ /* 0x000fe20000000000 */
[----:B------:R-:W-:-:S05]  /*7e30*/  IMAD.MOV.U32 R8, RZ, RZ, R5 ;  /* 0x000000ffff087224 */ /* 0x000fca00078e0005 */
[----:B------:R-:W0:Y:S02]  /*7e40*/  MUFU.RCP64H R9, R11 ;  /* 0x0000000b00097308 */ /* 0x000e240000001800 */
[----:B0-----:R-:W-:-:S08]  /*7e50*/  DFMA R12, -R10, R8, 1 ;  /* 0x3ff000000a0c742b */ /* 0x001fd00000000108 */
[----:B------:R-:W-:-:S08]  /*7e60*/  DFMA R12, R12, R12, R12 ;  /* 0x0000000c0c0c722b */ /* 0x000fd0000000000c */
[----:B------:R-:W-:-:S08]  /*7e70*/  DFMA R12, R8, R12, R8 ;  /* 0x0000000c080c722b */ /* 0x000fd00000000008 */
[----:B------:R-:W-:-:S08]  /*7e80*/  DFMA R8, -R10, R12, 1 ;  /* 0x3ff000000a08742b */ /* 0x000fd0000000010c */
[----:B------:R-:W-:-:S08]  /*7e90*/  DFMA R8, R12, R8, R12 ;  /* 0x000000080c08722b */ /* 0x000fd0000000000c */
[----:B------:R-:W-:Y:S01]  /*7ea0*/  DMUL R8, R8, 8.11296384146066816958e+31 ;  /* 0x4690000008087828 */ /* 0x000fe20000000000 */
[----:B------:R-:W-:Y:S10]  /*7eb0*/  BRA `(.L_x_137) ;  /* 0x0000000000087947 */ /* 0x000ff40003800000 */
.L_x_136:
[----:B------:R-:W-:Y:S02]  /*7ec0*/  LOP3.LUT R9, R15, 0x80000, RZ, 0xfc, !PT ;  /* 0x000800000f097812 */ /* 0x000fe400078efcff */
[----:B------:R-:W-:-:S07]  /*7ed0*/  MOV R8, R14 ;  /* 0x0000000e00087202 */ /* 0x000fce0000000f00 */
.L_x_137:
[----:B------:R-:W-:Y:S05]  /*7ee0*/  BSYNC.RECONVERGENT B2 ;  /* 0x0000000000027941 */ /* 0x000fea0003800200 */
.L_x_135:
[----:B------:R-:W-:-:S04]  /*7ef0*/  IMAD.MOV.U32 R5, RZ, RZ, 0x0 ;  /* 0x00000000ff057424 */ /* 0x000fc800078e00ff */
[----:B------:R-:W-:Y:S05]  /*7f00*/  RET.REL.NODEC R4 `(_Z11run_momentsPdS_S_P17curandStateXORWOW) ;  /* 0xffffff80043c7950 */ /* 0x000fea0003c3ffff */
        .weak           $__internal_1_$__cuda_sm20_div_rn_f64_full
        .type           $__internal_1_$__cuda_sm20_div_rn_f64_full,@function
        .size           $__internal_1_$__cuda_sm20_div_rn_f64_full,($__internal_2_$__cuda_sm20_div_s64 - $__internal_1_$__cuda_sm20_div_rn_f64_full)
$__internal_1_$__cuda_sm20_div_rn_f64_full:
[C---:B------:R-:W-:Y:S01]  /*7f10*/  FSETP.GEU.AND P1, PT, |R53|.reuse, 1.469367938527859385e-39, PT ;  /* 0x001000003500780b */ /* 0x040fe20003f2e200 */
[----:B------:R-:W-:Y:S01]  /*7f20*/  IMAD.MOV.U32 R63, RZ, RZ, R3 ;  /* 0x000000ffff3f7224 */ /* 0x000fe200078e0003 */
[----:B------:R-:W-:Y:S01]  /*7f30*/  LOP3.LUT R50, R53, 0x800fffff, RZ, 0xc0, !PT ;  /* 0x800fffff35327812 */ /* 0x000fe200078ec0ff */
[----:B------:R-:W-:Y:S01]  /*7f40*/  IMAD.MOV.U32 R60, RZ, RZ, 0x1 ;  /* 0x00000001ff3c7424 */ /* 0x000fe200078e00ff */
[----:B------:R-:W-:Y:S01]  /*7f50*/  MOV R62, R10 ;  /* 0x0000000a003e7202 */ /* 0x000fe20000000f00 */
[----:B------:R-:W-:Y:S01]  /*7f60*/  BSSY.RECONVERGENT B0, `(.L_x_139) ;  /* 0x0000059000007945 */ /* 0x000fe20003800200 */
[----:B------:R-:W-:Y:S01]  /*7f70*/  LOP3.LUT R51, R50, 0x3ff00000, RZ, 0xfc, !PT ;  /* 0x3ff0000032337812 */ /* 0x000fe200078efcff */
[----:B------:R-:W-:Y:S01]  /*7f80*/  IMAD.MOV.U32 R50, RZ, RZ, R52 ;  /* 0x000000ffff327224 */ /* 0x000fe200078e0034 */
[C---:B------:R-:W-:Y:S02]  /*7f90*/  FSETP.GEU.AND P4, PT, |R63|.reuse, 1.469367938527859385e-39, PT ;  /* 0x001000003f00780b */ /* 0x040fe40003f8e200 */
[----:B------:R-:W-:-:S02]  /*7fa0*/  LOP3.LUT R3, R63, 0x7ff00000, RZ, 0xc0, !PT ;  /* 0x7ff000003f037812 */ /* 0x000fc400078ec0ff */
[----:B------:R-:W-:Y:S01]  /*7fb0*/  LOP3.LUT R12, R53, 0x7ff00000, RZ, 0xc0, !PT ;  /* 0x7ff00000350c7812 */ /* 0x000fe200078ec0ff */
[----:B------:R-:W-:-:S03]  /*7fc0*/  @!P1 DMUL R50, R52, 8.98846567431157953865e+307 ;  /* 0x7fe0000034329828 */ /* 0x000fc60000000000 */
[----:B------:R-:W-:-:S03]  /*7fd0*/  ISETP.GE.U32.AND P3, PT, R3, R12, PT ;  /* 0x0000000c0300720c */ /* 0x000fc60003f66070 */
[----:B------:R-:W0:Y:S02]  /*7fe0*/  MUFU.RCP64H R61, R51 ;  /* 0x00000033003d7308 */ /* 0x000e240000001800 */
[----:B------:R-:W-:Y:S01]  /*7ff0*/  @!P4 LOP3.LUT R10, R53, 0x7ff00000, RZ, 0xc0, !PT ;  /* 0x7ff00000350ac812 */ /* 0x000fe200078ec0ff */
[----:B------:R-:W-:Y:S01]  /*8000*/  @!P4 IMAD.MOV.U32 R66, RZ, RZ, RZ ;  /* 0x000000ffff42c224 */ /* 0x000fe200078e00ff */
[----:B------:R-:W-:Y:S02]  /*8010*/  @!P1 LOP3.LUT R12, R51, 0x7ff00000, RZ, 0xc0, !PT ;  /* 0x7ff00000330c9812 */ /* 0x000fe400078ec0ff */
[----:B------:R-:W-:Y:S02]  /*8020*/  @!P4 ISETP.GE.U32.AND P5, PT, R3, R10, PT ;  /* 0x0000000a0300c20c */ /* 0x000fe40003fa6070 */
[----:B------:R-:W-:-:S04]  /*8030*/  MOV R10, 0x1ca00000 ;  /* 0x1ca00000000a7802 */ /* 0x000fc80000000f00 */
[C---:B------:R-:W-:Y:S02]  /*8040*/  @!P4 SEL R13, R10.reuse, 0x63400000, !P5 ;  /* 0x634000000a0dc807 */ /* 0x040fe40006800000 */
[----:B------:R-:W-:Y:S02]  /*8050*/  SEL R11, R10, 0x63400000, !P3 ;  /* 0x634000000a0b7807 */ /* 0x000fe40005800000 */
[----:B------:R-:W-:Y:S01]  /*8060*/  @!P4 LOP3.LUT R13, R13, 0x80000000, R63, 0xf8, !PT ;  /* 0x800000000d0dc812 */ /* 0x000fe200078ef83f */
[----:B0-----:R-:W-:-:S03]  /*8070*/  DFMA R64, R60, -R50, 1 ;  /* 0x3ff000003c40742b */ /* 0x001fc60000000832 */
[----:B------:R-:W-:-:S05]  /*8080*/  @!P4 LOP3.LUT R67, R13, 0x100000, RZ, 0xfc, !PT ;  /* 0x001000000d43c812 */ /* 0x000fca00078efcff */
[----:B------:R-:W-:-:S08]  /*8090*/  DFMA R64, R64, R64, R64 ;  /* 0x000000404040722b */ /* 0x000fd00000000040 */
[----:B------:R-:W-:Y:S01]  /*80a0*/  DFMA R60, R60, R64, R60 ;  /* 0x000000403c3c722b */ /* 0x000fe2000000003c */
[----:B------:R-:W-:Y:S01]  /*80b0*/  LOP3.LUT R65, R11, 0x800fffff, R63, 0xf8, !PT ;  /* 0x800fffff0b417812 */ /* 0x000fe200078ef83f */
[----:B------:R-:W-:Y:S01]  /*80c0*/  IMAD.MOV.U32 R64, RZ, RZ, R62 ;  /* 0x000000ffff407224 */ /* 0x000fe200078e003e */
[----:B------:R-:W-:-:S05]  /*80d0*/  MOV R11, R3 ;  /* 0x00000003000b7202 */ /* 0x000fca0000000f00 */
[----:B------:R-:W-:Y:S02]  /*80e0*/  DFMA R68, R60, -R50, 1 ;  /* 0x3ff000003c44742b */ /* 0x000fe40000000832 */
[----:B------:R-:W-:-:S06]  /*80f0*/  @!P4 DFMA R64, R64, 2, -R66 ;  /* 0x400000004040c82b */ /* 0x000fcc0000000842 */
[----:B------:R-:W-:-:S04]  /*8100*/  DFMA R68, R60, R68, R60 ;  /* 0x000000443c44722b */ /* 0x000fc8000000003c */
[----:B------:R-:W-:-:S04]  /*8110*/  @!P4 LOP3.LUT R11, R65, 0x7ff00000, RZ, 0xc0, !PT ;  /* 0x7ff00000410bc812 */ /* 0x000fc800078ec0ff */
[----:B------:R-:W-:Y:S01]  /*8120*/  DMUL R66, R68, R64 ;  /* 0x0000004044427228 */ /* 0x000fe20000000000 */
[----:B------:R-:W-:-:S05]  /*8130*/  VIADD R13, R11, 0xffffffff ;  /* 0xffffffff0b0d7836 */ /* 0x000fca0000000000 */
[----:B------:R-:W-:Y:S01]  /*8140*/  ISETP.GT.U32.AND P1, PT, R13, 0x7feffffe, PT ;  /* 0x7feffffe0d00780c */ /* 0x000fe20003f24070 */
[----:B------:R-:W-:Y:S01]  /*8150*/  VIADD R13, R12, 0xffffffff ;  /* 0xffffffff0c0d7836 */ /* 0x000fe20000000000 */
[----:B------:R-:W-:-:S04]  /*8160*/  DFMA R60, R66, -R50, R64 ;  /* 0x80000032423c722b */ /* 0x000fc80000000040 */
[----:B------:R-:W-:-:S04]  /*8170*/  ISETP.GT.U32.OR P1, PT, R13, 0x7feffffe, P1 ;  /* 0x7feffffe0d00780c */ /* 0x000fc80000f24470 */
[----:B------:R-:W-:-:S09]  /*8180*/  DFMA R60, R68, R60, R66 ;  /* 0x0000003c443c722b */ /* 0x000fd20000000042 */
[----:B------:R-:W-:Y:S05]  /*8190*/  @P1 BRA `(.L_x_140) ;  /* 0x0000000000741947 */ /* 0x000fea0003800000 */
[----:B------:R-:W-:-:S04]  /*81a0*/  LOP3.LUT R12, R53, 0x7ff00000, RZ, 0xc0, !PT ;  /* 0x7ff00000350c7812 */ /* 0x000fc800078ec0ff */
[CC--:B------:R-:W-:Y:S02]  /*81b0*/  VIADDMNMX R11, R3.reuse, -R12.reuse, 0xb9600000, !PT ;  /* 0xb9600000030b7446 */ /* 0x0c0fe4000780090c */
[----:B------:R-:W-:Y:S01]  /*81c0*/  ISETP.GE.U32.AND P1, PT, R3, R12, PT ;  /* 0x0000000c0300720c */ /* 0x000fe20003f26070 */
[----:B------:R-:W-:Y:S01]  /*81d0*/  IMAD.MOV.U32 R12, RZ, RZ, RZ ;  /* 0x000000ffff0c7224 */ /* 0x000fe200078e00ff */
[----:B------:R-:W-:Y:S02]  /*81e0*/  VIMNMX R11, PT, PT, R11, 0x46a00000, PT ;  /* 0x46a000000b0b7848 */ /* 0x000fe40003fe0100 */
[----:B------:R-:W-:-:S04]  /*81f0*/  SEL R10, R10, 0x63400000, !P1 ;  /* 0x634000000a0a7807 */ /* 0x000fc80004800000 */
[----:B------:R-:W-:-:S05]  /*8200*/  IADD3 R10, PT, PT, -R10, R11, RZ ;  /* 0x0000000b0a0a7210 */ /* 0x000fca0007ffe1ff */
[----:B------:R-:W-:-:S06]  /*8210*/  VIADD R13, R10, 0x7fe00000 ;  /* 0x7fe000000a0d7836 */ /* 0x000fcc0000000000 */
[----:B------:R-:W-:-:S10]  /*8220*/  DMUL R66, R60, R12 ;  /* 0x0000000c3c427228 */ /* 0x000fd40000000000 */
[----:B------:R-:W-:-:S13]  /*8230*/  FSETP.GTU.AND P1, PT, |R67|, 1.469367938527859385e-39, PT ;  /* 0x001000004300780b */ /* 0x000fda0003f2c200 */
[----:B------:R-:W-:Y:S05]  /*8240*/  @P1 BRA `(.L_x_141) ;  /* 0x0000000000a81947 */ /* 0x000fea0003800000 */
[----:B------:R-:W-:-:S06]  /*8250*/  DFMA R50, R60, -R50, R64 ;  /* 0x800000323c32722b */ /* 0x000fcc0000000040 */
[----:B------:R-:W-:-:S04]  /*8260*/  MOV R50, RZ ;  /* 0x000000ff00327202 */ /* 0x000fc80000000f00 */
[C---:B------:R-:W-:Y:S02]  /*8270*/  FSETP.NEU.AND P1, PT, R51.reuse, RZ, PT ;  /* 0x000000ff3300720b */ /* 0x040fe40003f2d000 */
[----:B------:R-:W-:-:S04]  /*8280*/  LOP3.LUT R52, R51, 0x80000000, R53, 0x48, !PT ;  /* 0x8000000033347812 */ /* 0x000fc800078e4835 */
[----:B------:R-:W-:-:S07]  /*8290*/  LOP3.LUT R51, R52, R13, RZ, 0xfc, !PT ;  /* 0x0000000d34337212 */ /* 0x000fce00078efcff */
[----:B------:R-:W-:Y:S05]  /*82a0*/  @!P1 BRA `(.L_x_141) ;  /* 0x0000000000909947 */ /* 0x000fea0003800000 */
[----:B------:R-:W-:Y:S01]  /*82b0*/  IMAD.MOV R13, RZ, RZ, -R10 ;  /* 0x000000ffff0d7224 */ /* 0x000fe200078e0a0a */
[----:B------:R-:W-:Y:S01]  /*82c0*/  IADD3 R10, PT, PT, -R10, -0x43300000, RZ ;  /* 0xbcd000000a0a7810 */ /* 0x000fe20007ffe1ff */
[----:B------:R-:W-:-:S06]  /*82d0*/  IMAD.MOV.U32 R12, RZ, RZ, RZ ;  /* 0x000000ffff0c7224 */ /* 0x000fcc00078e00ff */
[----:B------:R-:W-:Y:S02]  /*82e0*/  DFMA R12, R66, -R12, R60 ;  /* 0x8000000c420c722b */ /* 0x000fe4000000003c */
[----:B------:R-:W-:-:S08]  /*82f0*/  DMUL.RP R60, R60, R50 ;  /* 0x000000323c3c7228 */ /* 0x000fd00000008000 */
[----:B------:R-:W-:Y:S02]  /*8300*/  FSETP.NEU.AND P1, PT, |R13|, R10, PT ;  /* 0x0000000a0d00720b */ /* 0x000fe40003f2d200 */
[----:B------:R-:W-:Y:S02]  /*8310*/  LOP3.LUT R52, R61, R52, RZ, 0x3c, !PT ;  /* 0x000000343d347212 */ /* 0x000fe400078e3cff */
[----:B------:R-:W-:Y:S02]  /*8320*/  FSEL R10, R60, R66, !P1 ;  /* 0x000000423c0a7208 */ /* 0x000fe40004800000 */
[----:B------:R-:W-:Y:S02]  /*8330*/  FSEL R11, R52, R67, !P1 ;  /* 0x00000043340b7208 */ /* 0x000fe40004800000 */
[----:B------:R-:W-:-:S03]  /*8340*/  MOV R66, R10 ;  /* 0x0000000a00427202 */ /* 0x000fc60000000f00 */
[----:B------:R-:W-:Y:S01]  /*8350*/  IMAD.MOV.U32 R67, RZ, RZ, R11 ;  /* 0x000000ffff437224 */ /* 0x000fe200078e000b */
[----:B------:R-:W-:Y:S06]  /*8360*/  BRA `(.L_x_141) ;  /* 0x0000000000607947 */ /* 0x000fec0003800000 */
.L_x_140:
[----:B------:R-:W-:-:S14]  /*8370*/  DSETP.NAN.AND P1, PT, R62, R62, PT ;  /* 0x0000003e3e00722a */ /* 0x000fdc0003f28000 */
[----:B------:R-:W-:Y:S05]  /*8380*/  @P1 BRA `(.L_x_142) ;  /* 0x00000000004c1947 */ /* 0x000fea0003800000 */
[----:B------:R-:W-:-:S14]  /*8390*/  DSETP.NAN.AND P1, PT, R52, R52, PT ;  /* 0x000000343400722a */ /* 0x000fdc0003f28000 */
[----:B------:R-:W-:Y:S05]  /*83a0*/  @P1 BRA `(.L_x_143) ;  /* 0x0000000000341947 */ /* 0x000fea0003800000 */
[----:B------:R-:W-:Y:S01]  /*83b0*/  ISETP.NE.AND P1, PT, R11, R12, PT ;  /* 0x0000000c0b00720c */ /* 0x000fe20003f25270 */
[----:B------:R-:W-:Y:S01]  /*83c0*/  IMAD.MOV.U32 R66, RZ, RZ, 0x0 ;  /* 0x00000000ff427424 */ /* 0x000fe200078e00ff */
[----:B------:R-:W-:-:S11]  /*83d0*/  MOV R67, 0xfff80000 ;  /* 0xfff8000000437802 */ /* 0x000fd60000000f00 */
[----:B------:R-:W-:Y:S05]  /*83e0*/  @!P1 BRA `(.L_x_141) ;  /* 0x0000000000409947 */ /* 0x000fea0003800000 */
[----:B------:R-:W-:Y:S02]  /*83f0*/  ISETP.NE.AND P1, PT, R11, 0x7ff00000, PT ;  /* 0x7ff000000b00780c */ /* 0x000fe40003f25270 */
[----:B------:R-:W-:Y:S02]  /*8400*/  LOP3.LUT R53, R63, 0x80000000, R53, 0x48, !PT ;  /* 0x800000003f357812 */ /* 0x000fe400078e4835 */
[----:B------:R-:W-:-:S13]  /*8410*/  ISETP.EQ.OR P1, PT, R12, RZ, !P1 ;  /* 0x000000ff0c00720c */ /* 0x000fda0004f22670 */
[----:B------:R-:W-:Y:S01]  /*8420*/  @P1 LOP3.LUT R3, R53, 0x7ff00000, RZ, 0xfc, !PT ;  /* 0x7ff0000035031812 */ /* 0x000fe200078efcff */
[----:B------:R-:W-:Y:S01]  /*8430*/  @!P1 IMAD.MOV.U32 R66, RZ, RZ, RZ ;  /* 0x000000ffff429224 */ /* 0x000fe200078e00ff */
[----:B------:R-:W-:Y:S01]  /*8440*/  @P1 MOV R66, RZ ;  /* 0x000000ff00421202 */ /* 0x000fe20000000f00 */
[----:B------:R-:W-:Y:S02]  /*8450*/  @!P1 IMAD.MOV.U32 R67, RZ, RZ, R53 ;  /* 0x000000ffff439224 */ /* 0x000fe400078e0035 */
[----:B------:R-:W-:Y:S01]  /*8460*/  @P1 IMAD.MOV.U32 R67, RZ, RZ, R3 ;  /* 0x000000ffff431224 */ /* 0x000fe200078e0003 */
[----:B------:R-:W-:Y:S06]  /*8470*/  BRA `(.L_x_141) ;  /* 0x00000000001c7947 */ /* 0x000fec0003800000 */
.L_x_143:
[----:B------:R-:W-:Y:S01]  /*8480*/  LOP3.LUT R3, R53, 0x80000, RZ, 0xfc, !PT ;  /* 0x0008000035037812 */ /* 0x000fe200078efcff */
[----:B------:R-:W-:-:S03]  /*8490*/  IMAD.MOV.U32 R66, RZ, RZ, R52 ;  /* 0x000000ffff427224 */ /* 0x000fc600078e0034 */
[----:B------:R-:W-:Y:S01]  /*84a0*/  MOV R67, R3 ;  /* 0x0000000300437202 */ /* 0x000fe20000000f00 */
[----:B------:R-:W-:Y:S06]  /*84b0*/  BRA `(.L_x_141) ;  /* 0x00000000000c7947 */ /* 0x000fec0003800000 */
.L_x_142:
[----:B------:R-:W-:Y:S01]  /*84c0*/  LOP3.LUT R3, R63, 0x80000, RZ, 0xfc, !PT ;  /* 0x000800003f037812 */ /* 0x000fe200078efcff */
[----:B------:R-:W-:-:S04]  /*84d0*/  IMAD.MOV.U32 R66, RZ, RZ, R62 ;  /* 0x000000ffff427224 */ /* 0x000fc800078e003e */
[----:B------:R-:W-:-:S07]  /*84e0*/  IMAD.MOV.U32 R67, RZ, RZ, R3 ;  /* 0x000000ffff437224 */ /* 0x000fce00078e0003 */
.L_x_141:
[----:B------:R-:W-:Y:S05]  /*84f0*/  BSYNC.RECONVERGENT B0 ;  /* 0x0000000000007941 */ /* 0x000fea0003800200 */
.L_x_139:
[----:B------:R-:W-:Y:S02]  /*8500*/  HFMA2 R13, -RZ, RZ, 0, 0 ;  /* 0x00000000ff0d7431 */ /* 0x000fe400000001ff */
[----:B------:R-:W-:Y:S01]  /*8510*/  IMAD.MOV.U32 R12, RZ, RZ, R4 ;  /* 0x000000ffff0c7224 */ /* 0x000fe200078e0004 */
[----:B------:R-:W-:Y:S01]  /*8520*/  MOV R10, R66 ;  /* 0x00000042000a7202 */ /* 0x000fe20000000f00 */
[----:B------:R-:W-:Y:S02]  /*8530*/  IMAD.MOV.U32 R3, RZ, RZ, R67 ;  /* 0x000000ffff037224 */ /* 0x000fe400078e0043 */
[----:B------:R-:W-:Y:S05]  /*8540*/  RET.REL.NODEC R12 `(_Z11run_momentsPdS_S_P17curandStateXORWOW) ;  /* 0xffffff780cac7950 */ /* 0x000fea0003c3ffff */
        .weak           $__internal_2_$__cuda_sm20_div_s64
        .type           $__internal_2_$__cuda_sm20_div_s64,@function
        .size           $__internal_2_$__cuda_sm20_div_s64,($__internal_3_$__cuda_sm20_rem_s64 - $__internal_2_$__cuda_sm20_div_s64)
$__internal_2_$__cuda_sm20_div_s64:
[----:B------:R-:W0:Y:S02]  /*8550*/  LDCU.64 UR4, c[0x3][0x90] ;  /* 0x00c01200ff0477ac */ /* 0x000e240008000a00 */
[----:B0-----:R-:W-:Y:S02]  /*8560*/  IADD3 R4, P0, PT, RZ, -UR4, RZ ;  /* 0x80000004ff047c10 */ /* 0x001fe4000ff1e0ff */
[----:B------:R-:W-:-:S03]  /*8570*/  ISETP.LE.AND P2, PT, RZ, UR5, PT ;  /* 0x00000005ff007c0c */ /* 0x000fc6000bf43270 */
[----:B------:R-:W-:Y:S01]  /*8580*/  IMAD.X R3, RZ, RZ, ~UR5, P0 ;  /* 0x80000005ff037e24 */ /* 0x000fe200080e06ff */
[----:B------:R-:W-:-:S04]  /*8590*/  SEL R4, R4, UR4, !P2 ;  /* 0x0000000404047c07 */ /* 0x000fc8000d000000 */
[----:B------:R-:W-:-:S04]  /*85a0*/  SEL R5, R3, UR5, !P2 ;  /* 0x0000000503057c07 */ /* 0x000fc8000d000000 */
[----:B------:R-:W0:Y:S08]  /*85b0*/  I2F.U64.RP R3, R4 ;  /* 0x0000000400037312 */ /* 0x000e300000309000 */
[----:B0-----:R-:W0:Y:S02]  /*85c0*/  MUFU.RCP R3, R3 ;  /* 0x0000000300037308 */ /* 0x001e240000001000 */
[----:B0-----:R-:W-:-:S06]  /*85d0*/  VIADD R10, R3, 0x1ffffffe ;  /* 0x1ffffffe030a7836 */ /* 0x001fcc0000000000 */
[----:B------:R-:W0:Y:S02]  /*85e0*/  F2I.U64.TRUNC R10, R10 ;  /* 0x0000000a000a7311 */ /* 0x000e24000020d800 */
[----:B0-----:R-:W-:-:S04]  /*85f0*/  IMAD.WIDE.U32 R12, R10, R4, RZ ;  /* 0x000000040a0c7225 */ /* 0x001fc800078e00ff */
[C---:B------:R-:W-:Y:S01]  /*8600*/  IMAD R9, R10.reuse, R5, R13 ;  /* 0x000000050a097224 */ /* 0x040fe200078e020d */
[----:B------:R-:W-:Y:S01]  /*8610*/  IADD3 R15, P0, PT, RZ, -R12, RZ ;  /* 0x8000000cff0f7210 */ /* 0x000fe20007f1e0ff */
[----:B------:R-:W-:Y:S02]  /*8620*/  IMAD.MOV.U32 R13, RZ, RZ, R10 ;  /* 0x000000ffff0d7224 */ /* 0x000fe400078e000a */
[----:B------:R-:W-:Y:S02]  /*8630*/  IMAD R9, R11, R4, R9 ;  /* 0x000000040b097224 */ /* 0x000fe400078e0209 */
[----:B------:R-:W-:-:S03]  /*8640*/  IMAD.HI.U32 R12, R10, R15, RZ ;  /* 0x0000000f0a0c7227 */ /* 0x000fc600078e00ff */
[----:B------:R-:W-:-:S05]  /*8650*/  IADD3.X R9, PT, PT, RZ, ~R9, RZ, P0, !PT ;  /* 0x80000009ff097210 */ /* 0x000fca00007fe4ff */
[----:B------:R-:W-:-:S04]  /*8660*/  IMAD.WIDE.U32 R12, P0, R10, R9, R12 ;  /* 0x000000090a0c7225 */ /* 0x000fc8000780000c */
[C---:B------:R-:W-:Y:S02]  /*8670*/  IMAD R17, R11.reuse, R9, RZ ;  /* 0x000000090b117224 */ /* 0x040fe400078e02ff */
[----:B------:R-:W-:-:S04]  /*8680*/  IMAD.HI.U32 R12, P1, R11, R15, R12 ;  /* 0x0000000f0b0c7227 */ /* 0x000fc8000782000c */
[----:B------:R-:W-:Y:S01]  /*8690*/  IMAD.HI.U32 R3, R11, R9, RZ ;  /* 0x000000090b037227 */ /* 0x000fe200078e00ff */
[----:B------:R-:W-:-:S03]  /*86a0*/  IADD3 R13, P3, PT, R17, R12, RZ ;  /* 0x0000000c110d7210 */ /* 0x000fc60007f7e0ff */
[----:B------:R-:W-:Y:S02]  /*86b0*/  IMAD.X R3, R3, 0x1, R11, P0 ;  /* 0x0000000103037824 */ /* 0x000fe400000e060b */
[----:B------:R-:W-:-:S03]  /*86c0*/  IMAD.WIDE.U32 R10, R13, R4, RZ ;  /* 0x000000040d0a7225 */ /* 0x000fc600078e00ff */
[----:B------:R-:W-:Y:S01]  /*86d0*/  IADD3.X R3, PT, PT, RZ, RZ, R3, P3, P1 ;  /* 0x000000ffff037210 */ /* 0x000fe20001fe2403 */
[----:B------:R-:W-:Y:S01]  /*86e0*/  IMAD R9, R13, R5, R11 ;  /* 0x000000050d097224 */ /* 0x000fe200078e020b */
[----:B------:R-:W-:-:S03]  /*86f0*/  IADD3 R11, P0, PT, RZ, -R10, RZ ;  /* 0x8000000aff0b7210 */ /* 0x000fc60007f1e0ff */
        /* <DEDUP_REMOVED lines=9> */
[----:B------:R-:W-:-:S03]  /*8790*/  IMAD.HI.U32 R10, R9, R2, RZ ;  /* 0x00000002090a7227 */ /* 0x000fc600078e00ff */
[----:B------:R-:W-:Y:S01]  /*87a0*/  IADD3.X R3, PT, PT, RZ, RZ, R3, P3, P1 ;  /* 0x000000ffff037210 */ /* 0x000fe20001fe2403 */
[----:B------:R-:W-:Y:S02]  /*87b0*/  IMAD.MOV.U32 R11, RZ, RZ, RZ ;  /* 0x000000ffff0b7224 */ /* 0x000fe400078e00ff */
[----:B------:R-:W-:-:S04]  /*87c0*/  IMAD.WIDE.U32 R10, RZ, R9, R10 ;  /* 0x00000009ff0a7225 */ /* 0x000fc800078e000a */
[----:B------:R-:W-:-:S05]  /*87d0*/  IMAD.HI.U32 R3, P0, R3, R2, R10 ;  /* 0x0000000203037227 */ /* 0x000fca000780000a */
[----:B------:R-:W-:Y:S02]  /*87e0*/  IADD3 R9, P1, PT, RZ, R3, RZ ;  /* 0x00000003ff097210 */ /* 0x000fe40007f3e0ff */
[----:B------:R-:W-:-:S03]  /*87f0*/  IADD3.X R3, PT, PT, RZ, RZ, RZ, P0, !PT ;  /* 0x000000ffff037210 */ /* 0x000fc600007fe4ff */
[----:B------:R-:W-:-:S04]  /*8800*/  IMAD.WIDE.U32 R10, R9, R4, RZ ;  /* 0x00000004090a7225 */ /* 0x000fc800078e00ff */
[----:B------:R-:W-:Y:S01]  /*8810*/  IMAD.X R3, RZ, RZ, R3, P1 ;  /* 0x000000ffff037224 */ /* 0x000fe200008e0603 */
[----:B------:R-:W-:Y:S01]  /*8820*/  IADD3 R15, P1, PT, -R10, R2, RZ ;  /* 0x000000020a0f7210 */ /* 0x000fe20007f3e1ff */
[C---:B------:R-:W-:Y:S01]  /*8830*/  IMAD R11, R9.reuse, R5, R11 ;  /* 0x00000005090b7224 */ /* 0x040fe200078e020b */
[----:B------:R-:W-:Y:S02]  /*8840*/  IADD3 R2, P3, PT, R9, 0x1, RZ ;  /* 0x0000000109027810 */ /* 0x000fe40007f7e0ff */
[-C--:B------:R-:W-:Y:S01]  /*8850*/  ISETP.GE.U32.AND P0, PT, R15, R4.reuse, PT ;  /* 0x000000040f00720c */ /* 0x080fe20003f06070 */
[-C--:B------:R-:W-:Y:S02]  /*8860*/  IMAD R11, R3, R4.reuse, R11 ;  /* 0x00000004030b7224 */ /* 0x080fe400078e020b */
[----:B------:R-:W-:Y:S02]  /*8870*/  IMAD.X R10, RZ, RZ, R3, P3 ;  /* 0x000000ffff0a7224 */ /* 0x000fe400018e0603 */
[----:B------:R-:W-:Y:S01]  /*8880*/  IMAD.X R17, RZ, RZ, ~R11, P1 ;  /* 0x000000ffff117224 */ /* 0x000fe200008e0e0b */
[----:B------:R-:W-:-:S04]  /*8890*/  IADD3 R11, P1, PT, R15, -R4, RZ ;  /* 0x800000040f0b7210 */ /* 0x000fc80007f3e0ff */
[CC--:B------:R-:W-:Y:S02]  /*88a0*/  ISETP.GE.U32.AND.EX P0, PT, R17.reuse, R5.reuse, PT, P0 ;  /* 0x000000051100720c */ /* 0x0c0fe40003f06100 */
[----:B------:R-:W-:Y:S02]  /*88b0*/  IADD3.X R13, PT, PT, R17, ~R5, RZ, P1, !PT ;  /* 0x80000005110d7210 */ /* 0x000fe40000ffe4ff */
[----:B------:R-:W-:Y:S02]  /*88c0*/  SEL R11, R11, R15, P0 ;  /* 0x0000000f0b0b7207 */ /* 0x000fe40000000000 */
[----:B------:R-:W-:Y:S02]  /*88d0*/  SEL R9, R2, R9, P0 ;  /* 0x0000000902097207 */ /* 0x000fe40000000000 */
[----:B------:R-:W-:Y:S02]  /*88e0*/  SEL R13, R13, R17, P0 ;  /* 0x000000110d0d7207 */ /* 0x000fe40000000000 */
[----:B------:R-:W-:-:S02]  /*88f0*/  ISETP.GE.U32.AND P1, PT, R11, R4, PT ;  /* 0x000000040b00720c */ /* 0x000fc40003f26070 */
[----:B------:R-:W-:Y:S02]  /*8900*/  SEL R4, R10, R3, P0 ;  /* 0x000000030a047207 */ /* 0x000fe40000000000 */
[----:B------:R-:W-:Y:S02]  /*8910*/  IADD3 R2, P3, PT, R9, 0x1, RZ ;  /* 0x0000000109027810 */ /* 0x000fe40007f7e0ff */
[----:B------:R-:W-:-:S03]  /*8920*/  ISETP.GE.U32.AND.EX P0, PT, R13, R5, PT, P1 ;  /* 0x000000050d00720c */ /* 0x000fc60003f06110 */
[----:B------:R-:W-:Y:S01]  /*8930*/  IMAD.X R3, RZ, RZ, R4, P3 ;  /* 0x000000ffff037224 */ /* 0x000fe200018e0604 */
[----:B------:R-:W-:Y:S01]  /*8940*/  SEL R2, R2, R9, P0 ;  /* 0x0000000902027207 */ /* 0x000fe20000000000 */
[----:B------:R-:W-:-:S03]  /*8950*/  IMAD.MOV.U32 R9, RZ, RZ, 0x0 ;  /* 0x00000000ff097424 */ /* 0x000fc600078e00ff */
[----:B------:R-:W-:Y:S02]  /*8960*/  SEL R3, R3, R4, P0 ;  /* 0x0000000403037207 */ /* 0x000fe40000000000 */
[-C--:B------:R-:W-:Y:S02]  /*8970*/  IADD3 R5, P1, PT, RZ, -R2.reuse, RZ ;  /* 0x80000002ff057210 */ /* 0x080fe40007f3e0ff */
[----:B------:R-:W-:Y:S02]  /*8980*/  ISETP.NE.U32.AND P0, PT, RZ, UR4, PT ;  /* 0x00000004ff007c0c */ /* 0x000fe4000bf05070 */
[----:B------:R-:W-:Y:S02]  /*8990*/  IADD3.X R4, PT, PT, RZ, ~R3, RZ, P1, !PT ;  /* 0x80000003ff047210 */ /* 0x000fe40000ffe4ff */
[----:B------:R-:W-:Y:S02]  /*89a0*/  ISETP.NE.AND.EX P0, PT, RZ, UR5, PT, P0 ;  /* 0x00000005ff007c0c */ /* 0x000fe4000bf05300 */
[----:B------:R-:W-:-:S02]  /*89b0*/  SEL R2, R5, R2, !P2 ;  /* 0x0000000205027207 */ /* 0x000fc40005000000 */
[----:B------:R-:W-:Y:S02]  /*89c0*/  SEL R3, R4, R3, !P2 ;  /* 0x0000000304037207 */ /* 0x000fe40005000000 */
[----:B------:R-:W-:Y:S02]  /*89d0*/  SEL R2, R2, 0xffffffff, P0 ;  /* 0xffffffff02027807 */ /* 0x000fe40000000000 */
[----:B------:R-:W-:Y:S01]  /*89e0*/  SEL R3, R3, 0xffffffff, P0 ;  /* 0xffffffff03037807 */ /* 0x000fe20000000000 */
[----:B------:R-:W-:Y:S06]  /*89f0*/  RET.REL.NODEC R8 `(_Z11run_momentsPdS_S_P17curandStateXORWOW) ;  /* 0xffffff7408807950 */ /* 0x000fec0003c3ffff */
        .weak           $__internal_3_$__cuda_sm20_rem_s64
        .type           $__internal_3_$__cuda_sm20_rem_s64,@function
        .size           $__internal_3_$__cuda_sm20_rem_s64,($__internal_4_$__cuda_sm20_sqrt_rn_f32_slowpath - $__internal_3_$__cuda_sm20_rem_s64)
$__internal_3_$__cuda_sm20_rem_s64:
[----:B------:R-:W0:Y:S01]  /*8a00*/  LDCU UR10, c[0x3][0xac] ;  /* 0x00c01580ff0a77ac */ /* 0x000e220008000800 */
[----:B------:R-:W-:Y:S02]  /*8a10*/  UISETP.GE.AND UP0, UPT, UR6, URZ, UPT ;  /* 0x000000ff0600728c */ /* 0x000fe4000bf06270 */
[----:B0-----:R-:W-:-:S04]  /*8a20*/  UIADD3 UR4, UP1, UPT, URZ, -UR10, URZ ;  /* 0x8000000aff047290 */ /* 0x001fc8000ff3e0ff */
[----:B------:R-:W-:Y:S02]  /*8a30*/  UIADD3.X UR5, UPT, UPT, URZ, ~UR6, URZ, UP1, !UPT ;  /* 0x80000006ff057290 */ /* 0x000fe40008ffe4ff */
[----:B------:R-:W-:Y:S02]  /*8a40*/  USEL UR4, UR4, UR10, !UP0 ;  /* 0x0000000a04047287 */ /* 0x000fe4000c000000 */
[----:B------:R-:W-:-:S09]  /*8a50*/  USEL UR5, UR5, UR6, !UP0 ;  /* 0x0000000605057287 */ /* 0x000fd2000c000000 */
[----:B------:R-:W0:Y:S08]  /*8a60*/  I2F.U64.RP R5, UR4 ;  /* 0x0000000400057d12 */ /* 0x000e300008309000 */
[----:B0-----:R-:W0:Y:S02]  /*8a70*/  MUFU.RCP R5, R5 ;  /* 0x0000000500057308 */ /* 0x001e240000001000 */
[----:B0-----:R-:W-:-:S06]  /*8a80*/  VIADD R8, R5, 0x1ffffffe ;  /* 0x1ffffffe05087836 */ /* 0x001fcc0000000000 */
[----:B------:R-:W0:Y:S02]  /*8a90*/  F2I.U64.TRUNC R8, R8 ;  /* 0x0000000800087311 */ /* 0x000e24000020d800 */
[----:B0-----:R-:W-:-:S04]  /*8aa0*/  IMAD.WIDE.U32 R10, R8, UR4, RZ ;  /* 0x00000004080a7c25 */ /* 0x001fc8000f8e00ff */
[----:B------:R-:W-:Y:S01]  /*8ab0*/  IMAD R11, R8, UR5, R11 ;  /* 0x00000005080b7c24 */ /* 0x000fe2000f8e020b */
[----:B------:R-:W-:-:S03]  /*8ac0*/  IADD3 R13, P0, PT, RZ, -R10, RZ ;  /* 0x8000000aff0d7210 */ /* 0x000fc60007f1e0ff */
[----:B------:R-:W-:Y:S02]  /*8ad0*/  IMAD R11, R9, UR4, R11 ;  /* 0x00000004090b7c24 */ /* 0x000fe4000f8e020b */
[----:B------:R-:W-:-:S03]  /*8ae0*/  IMAD.HI.U32 R10, R8, R13, RZ ;  /* 0x0000000d080a7227 */ /* 0x000fc600078e00ff */
[----:B------:R-:W-:Y:S01]  /*8af0*/  IADD3.X R15, PT, PT, RZ, ~R11, RZ, P0, !PT ;  /* 0x8000000bff0f7210 */ /* 0x000fe200007fe4ff */
[----:B------:R-:W-:-:S04]  /*8b00*/  IMAD.MOV.U32 R11, RZ, RZ, R8 ;  /* 0x000000ffff0b7224 */ /* 0x000fc800078e0008 */
[----:B------:R-:W-:-:S04]  /*8b10*/  IMAD.WIDE.U32 R10, P0, R8, R15, R10 ;  /* 0x0000000f080a7225 */ /* 0x000fc8000780000a */
[C---:B------:R-:W-:Y:S02]  /*8b20*/  IMAD R17, R9.reuse, R15, RZ ;  /* 0x0000000f09117224 */ /* 0x040fe400078e02ff */
[----:B------:R-:W-:Y:S01]  /*8b30*/  IMAD.HI.U32 R10, P1, R9, R13, R10 ;  /* 0x0000000d090a7227 */ /* 0x000fe2000782000a */
[----:B------:R-:W-:-:S03]  /*8b40*/  IADD3 R13, P4, PT, RZ, -R4, RZ ;  /* 0x80000004ff0d7210 */ /* 0x000fc60007f9e0ff */
[----:B------:R-:W-:Y:S01]  /*8b50*/  IMAD.HI.U32 R5, R9, R15, RZ ;  /* 0x0000000f09057227 */ /* 0x000fe200078e00ff */
[----:B------:R-:W-:-:S03]  /*8b60*/  IADD3 R11, P2, PT, R17, R10, RZ ;  /* 0x0000000a110b7210 */ /* 0x000fc60007f5e0ff */
[----:B------:R-:W-:Y:S02]  /*8b70*/  IMAD.X R5, R5, 0x1, R9, P0 ;  /* 0x0000000105057824 */ /* 0x000fe400000e0609 */
[----:B------:R-:W-:-:S03]  /*8b80*/  IMAD.WIDE.U32 R8, R11, UR4, RZ ;  /* 0x000000040b087c25 */ /* 0x000fc6000f8e00ff */
[----:B------:R-:W-:Y:S01]  /*8b90*/  IADD3.X R5, PT, PT, RZ, RZ, R5, P2, P1 ;  /* 0x000000ffff057210 */ /* 0x000fe200017e2405 */
[----:B------:R-:W-:Y:S01]  /*8ba0*/  IMAD R10, R11, UR5, R9 ;  /* 0x000000050b0a7c24 */ /* 0x000fe2000f8e0209 */
[----:B------:R-:W-:Y:S02]  /*8bb0*/  IADD3 R9, P0, PT, RZ, -R8, RZ ;  /* 0x80000008ff097210 */ /* 0x000fe40007f1e0ff */
[----:B------:R-:W-:Y:S01]  /*8bc0*/  ISETP.GE.AND P1, PT, R3, RZ, PT ;  /* 0x000000ff0300720c */ /* 0x000fe20003f26270 */
[----:B------:R-:W-:Y:S02]  /*8bd0*/  IMAD R8, R5, UR4, R10 ;  /* 0x0000000405087c24 */ /* 0x000fe4000f8e020a */
[----:B------:R-:W-:-:S03]  /*8be0*/  IMAD.HI.U32 R10, R11, R9, RZ ;  /* 0x000000090b0a7227 */ /* 0x000fc600078e00ff */
[----:B------:R-:W-:-:S05]  /*8bf0*/  IADD3.X R8, PT, PT, RZ, ~R8, RZ, P0, !PT ;  /* 0x80000008ff087210 */ /* 0x000fca00007fe4ff */
[----:B------:R-:W-:-:S04]  /*8c00*/  IMAD.WIDE.U32 R10, P0, R11, R8, R10 ;  /* 0x000000080b0a7225 */ /* 0x000fc8000780000a */
[C---:B------:R-:W-:Y:S02]  /*8c10*/  IMAD R12, R5.reuse, R8, RZ ;  /* 0x00000008050c7224 */ /* 0x040fe400078e02ff */
[----:B------:R-:W-:Y:S01]  /*8c20*/  IMAD.HI.U32 R9, P2, R5, R9, R10 ;  /* 0x0000000905097227 */ /* 0x000fe2000784000a */
[----:B------:R-:W-:-:S03]  /*8c30*/  SEL R10, R13, R4, !P1 ;  /* 0x000000040d0a7207 */ /* 0x000fc60004800000 */
[----:B------:R-:W-:Y:S01]  /*8c40*/  IMAD.HI.U32 R8, R5, R8, RZ ;  /* 0x0000000805087227 */ /* 0x000fe200078e00ff */
[----:B------:R-:W-:-:S03]  /*8c50*/  IADD3 R9, P3, PT, R12, R9, RZ ;  /* 0x000000090c097210 */ /* 0x000fc60007f7e0ff */
[----:B------:R-:W-:Y:S02]  /*8c60*/  IMAD.X R12, RZ, RZ, ~R3, P4 ;  /* 0x000000ffff0c7224 */ /* 0x000fe400020e0e03 */
[----:B------:R-:W-:Y:S02]  /*8c70*/  IMAD.X R5, R8, 0x1, R5, P0 ;  /* 0x0000000108057824 */ /* 0x000fe400000e0605 */
[----:B------:R-:W-:Y:S01]  /*8c80*/  IMAD.HI.U32 R4, R9, R10, RZ ;  /* 0x0000000a09047227 */ /* 0x000fe200078e00ff */
[----:B------:R-:W-:Y:S02]  /*8c90*/  SEL R12, R12, R3, !P1 ;  /* 0x000000030c0c7207 */ /* 0x000fe40004800000 */
[----:B------:R-:W-:Y:S02]  /*8ca0*/  IADD3.X R3, PT, PT, RZ, RZ, R5, P3, P2 ;  /* 0x000000ffff037210 */ /* 0x000fe40001fe4405 */
[----:B------:R-:W-:-:S03]  /*8cb0*/  MOV R5, RZ ;  /* 0x000000ff00057202 */ /* 0x000fc60000000f00 */
[----:B------:R-:W-:-:S04]  /*8cc0*/  IMAD.WIDE.U32 R4, R9, R12, R4 ;  /* 0x0000000c09047225 */ /* 0x000fc800078e0004 */
[C---:B------:R-:W-:Y:S02]  /*8cd0*/  IMAD R9, R3.reuse, R12, RZ ;  /* 0x0000000c03097224 */ /* 0x040fe400078e02ff */
[----:B------:R-:W-:-:S04]  /*8ce0*/  IMAD.HI.U32 R4, P0, R3, R10, R4 ;  /* 0x0000000a03047227 */ /* 0x000fc80007800004 */
[----:B------:R-:W-:Y:S01]  /*8cf0*/  IMAD.HI.U32 R3, R3, R12, RZ ;  /* 0x0000000c03037227 */ /* 0x000fe200078e00ff */
[----:B------:R-:W-:-:S03]  /*8d00*/  IADD3 R9, P2, PT, R9, R4, RZ ;  /* 0x0000000409097210 */ /* 0x000fc60007f5e0ff */
[----:B------:R-:W-:Y:S02]  /*8d10*/  IMAD.X R3, RZ, RZ, R3, P0 ;  /* 0x000000ffff037224 */ /* 0x000fe400000e0603 */
[----:B------:R-:W-:-:S04]  /*8d20*/  IMAD.WIDE.U32 R4, R9, UR4, RZ ;  /* 0x0000000409047c25 */ /* 0x000fc8000f8e00ff */
[----:B------:R-:W-:Y:S01]  /*8d30*/  IMAD.X R3, RZ, RZ, R3, P2 ;  /* 0x000000ffff037224 */ /* 0x000fe200010e0603 */
[----:B------:R-:W-:Y:S01]  /*8d40*/  IADD3 R4, P2, PT, -R4, R10, RZ ;  /* 0x0000000a04047210 */ /* 0x000fe20007f5e1ff */
[----:B------:R-:W-:-:S03]  /*8d50*/  IMAD R8, R9, UR5, R5 ;  /* 0x0000000509087c24 */ /* 0x000fc6000f8e0205 */
[----:B------:R-:W-:Y:S01]  /*8d60*/  ISETP.GE.U32.AND P0, PT, R4, UR4, PT ;  /* 0x0000000404007c0c */ /* 0x000fe2000bf06070 */
[----:B------:R-:W-:-:S05]  /*8d70*/  IMAD R3, R3, UR4, R8 ;  /* 0x0000000403037c24 */ /* 0x000fca000f8e0208 */
[----:B------:R-:W-:Y:S02]  /*8d80*/  IADD3.X R5, PT, PT, ~R3, R12, RZ, P2, !PT ;  /* 0x0000000c03057210 */ /* 0x000fe400017fe5ff */
[----:B------:R-:W-:Y:S02]  /*8d90*/  IADD3 R3, P2, PT, R4, -UR4, RZ ;  /* 0x8000000404037c10 */ /* 0x000fe4000ff5e0ff */
[C---:B------:R-:W-:Y:S02]  /*8da0*/  ISETP.GE.U32.AND.EX P0, PT, R5.reuse, UR5, PT, P0 ;  /* 0x0000000505007c0c */ /* 0x040fe4000bf06100 */
[----:B------:R-:W-:Y:S02]  /*8db0*/  IADD3.X R8, PT, PT, R5, ~UR5, RZ, P2, !PT ;  /* 0x8000000505087c10 */ /* 0x000fe400097fe4ff */
[----:B------:R-:W-:Y:S02]  /*8dc0*/  SEL R3, R3, R4, P0 ;  /* 0x0000000403037207 */ /* 0x000fe40000000000 */
[----:B------:R-:W-:-:S02]  /*8dd0*/  SEL R8, R8, R5, P0 ;  /* 0x0000000508087207 */ /* 0x000fc40000000000 */
[C---:B------:R-:W-:Y:S02]  /*8de0*/  ISETP.GE.U32.AND P0, PT, R3.reuse, UR4, PT ;  /* 0x0000000403007c0c */ /* 0x040fe4000bf06070 */
[----:B------:R-:W-:Y:S02]  /*8df0*/  IADD3 R4, P2, PT, R3, -UR4, RZ ;  /* 0x8000000403047c10 */ /* 0x000fe4000ff5e0ff */
[C---:B------:R-:W-:Y:S02]  /*8e00*/  ISETP.GE.U32.AND.EX P0, PT, R8.reuse, UR5, PT, P0 ;  /* 0x0000000508007c0c */ /* 0x040fe4000bf06100 */
[----:B------:R-:W-:Y:S02]  /*8e10*/  IADD3.X R5, PT, PT, R8, ~UR5, RZ, P2, !PT ;  /* 0x8000000508057c10 */ /* 0x000fe400097fe4ff */
[----:B------:R-:W-:Y:S02]  /*8e20*/  SEL R4, R4, R3, P0 ;  /* 0x0000000304047207 */ /* 0x000fe40000000000 */
[----:B------:R-:W-:-:S02]  /*8e30*/  SEL R5, R5, R8, P0 ;  /* 0x0000000805057207 */ /* 0x000fc40000000000 */
[-C--:B------:R-:W-:Y:S02]  /*8e40*/  IADD3 R3, P2, PT, RZ, -R4.reuse, RZ ;  /* 0x80000004ff037210 */ /* 0x080fe40007f5e0ff */
[----:B------:R-:W-:Y:S02]  /*8e50*/  ISETP.NE.U32.AND P0, PT, RZ, UR10, PT ;  /* 0x0000000aff007c0c */ /* 0x000fe4000bf05070 */
[----:B------:R-:W-:Y:S01]  /*8e60*/  SEL R4, R3, R4, !P1 ;  /* 0x0000000403047207 */ /* 0x000fe20004800000 */
[----:B------:R-:W-:Y:S01]  /*8e70*/  IMAD.X R8, RZ, RZ, ~R5, P2 ;  /* 0x000000ffff087224 */ /* 0x000fe200010e0e05 */
[----:B------:R-:W-:Y:S01]  /*8e80*/  ISETP.NE.AND.EX P0, PT, RZ, UR6, PT, P0 ;  /* 0x00000006ff007c0c */ /* 0x000fe2000bf05300 */
[----:B------:R-:W-:-:S03]  /*8e90*/  IMAD.MOV.U32 R3, RZ, RZ, 0x0 ;  /* 0x00000000ff037424 */ /* 0x000fc600078e00ff */
[----:B------:R-:W-:Y:S02]  /*8ea0*/  SEL R5, R8, R5, !P1 ;  /* 0x0000000508057207 */ /* 0x000fe40004800000 */
[----:B------:R-:W-:Y:S02]  /*8eb0*/  SEL R4, R4, 0xffffffff, P0 ;  /* 0xffffffff04047807 */ /* 0x000fe40000000000 */
[----:B------:R-:W-:Y:S01]  /*8ec0*/  SEL R5, R5, 0xffffffff, P0 ;  /* 0xffffffff05057807 */ /* 0x000fe20000000000 */
[----:B------:R-:W-:Y:S06]  /*8ed0*/  RET.REL.NODEC R2 `(_Z11run_momentsPdS_S_P17curandStateXORWOW) ;  /* 0xffffff7002487950 */ /* 0x000fec0003c3ffff */
        .weak           $__internal_4_$__cuda_sm20_sqrt_rn_f32_slowpath
        .type           $__internal_4_$__cuda_sm20_sqrt_rn_f32_slowpath,@function
        .size           $__internal_4_$__cuda_sm20_sqrt_rn_f32_slowpath,(.L_x_159 - $__internal_4_$__cuda_sm20_sqrt_rn_f32_slowpath)
$__internal_4_$__cuda_sm20_sqrt_rn_f32_slowpath:
[----:B------:R-:W-:-:S13]  /*8ee0*/  LOP3.LUT P1, RZ, R3, 0x7fffffff, RZ, 0xc0, !PT ;  /* 0x7fffffff03ff7812 */ /* 0x000fda000782c0ff */
[----:B------:R-:W-:Y:S01]  /*8ef0*/  @!P1 MOV R4, R3 ;  /* 0x0000000300049202 */ /* 0x000fe20000000f00 */
[----:B------:R-:W-:Y:S06]  /*8f00*/  @!P1 BRA `(.L_x_144) ;  /* 0x0000000000409947 */ /* 0x000fec0003800000 */
[----:B------:R-:W-:-:S13]  /*8f10*/  FSETP.GEU.FTZ.AND P1, PT, R3, RZ, PT ;  /* 0x000000ff0300720b */ /* 0x000fda0003f3e000 */
[----:B------:R-:W-:Y:S01]  /*8f20*/  @!P1 IMAD.MOV.U32 R4, RZ, RZ, 0x7fffffff ;  /* 0x7fffffffff049424 */ /* 0x000fe200078e00ff */
[----:B------:R-:W-:Y:S06]  /*8f30*/  @!P1 BRA `(.L_x_144) ;  /* 0x0000000000349947 */ /* 0x000fec0003800000 */
[----:B------:R-:W-:-:S13]  /*8f40*/  FSETP.GTU.FTZ.AND P1, PT, |R3|, +INF , PT ;  /* 0x7f8000000300780b */ /* 0x000fda0003f3c200 */
[----:B------:R-:W-:Y:S01]  /*8f50*/  @P1 FADD.FTZ R4, R3, 1 ;  /* 0x3f80000003041421 */ /* 0x000fe20000010000 */
[----:B------:R-:W-:Y:S06]  /*8f60*/  @P1 BRA `(.L_x_144) ;  /* 0x0000000000281947 */ /* 0x000fec0003800000 */
[----:B------:R-:W-:-:S13]  /*8f70*/  FSETP.NEU.FTZ.AND P1, PT, |R3|, +INF , PT ;  /* 0x7f8000000300780b */ /* 0x000fda0003f3d200 */
[----:B------:R-:W-:-:S04]  /*8f80*/  @P1 FFMA R9, R3, 1.84467440737095516160e+19, RZ ;  /* 0x5f80000003091823 */ /* 0x000fc800000000ff */
[----:B------:R-:W0:Y:S02]  /*8f90*/  @P1 MUFU.RSQ R4, R9 ;  /* 0x0000000900041308 */ /* 0x000e240000001400 */
[----:B0-----:R-:W-:Y:S01]  /*8fa0*/  @P1 FMUL.FTZ R12, R9, R4 ;  /* 0x00000004090c1220 */ /* 0x001fe20000410000 */
[----:B------:R-:W-:Y:S01]  /*8fb0*/  @P1 FMUL.FTZ R13, R4, 0.5 ;  /* 0x3f000000040d1820 */ /* 0x000fe20000410000 */
[----:B------:R-:W-:Y:S02]  /*8fc0*/  @!P1 IMAD.MOV.U32 R4, RZ, RZ, R3 ;  /* 0x000000ffff049224 */ /* 0x000fe400078e0003 */
[----:B------:R-:W-:-:S04]  /*8fd0*/  @P1 FADD.FTZ R11, -R12, -RZ ;  /* 0x800000ff0c0b1221 */ /* 0x000fc80000010100 */
[----:B------:R-:W-:-:S04]  /*8fe0*/  @P1 FFMA R11, R12, R11, R9 ;  /* 0x0000000b0c0b1223 */ /* 0x000fc80000000009 */
[----:B------:R-:W-:-:S04]  /*8ff0*/  @P1 FFMA R11, R11, R13, R12 ;  /* 0x0000000d0b0b1223 */ /* 0x000fc8000000000c */
[----:B------:R-:W-:-:S07]  /*9000*/  @P1 FMUL.FTZ R4, R11, 2.3283064365386962891e-10 ;  /* 0x2f8000000b041820 */ /* 0x000fce0000410000 */
.L_x_144:
[----:B------:R-:W-:Y:S01]  /*9010*/  MOV R12, R16 ;  /* 0x00000010000c7202 */ /* 0x000fe20000000f00 */
[----:B------:R-:W-:-:S04]  /*9020*/  IMAD.MOV.U32 R13, RZ, RZ, 0x0 ;  /* 0x00000000ff0d7424 */ /* 0x000fc800078e00ff */
[----:B------:R-:W-:Y:S05]  /*9030*/  RET.REL.NODEC R12 `(_Z11run_momentsPdS_S_P17curandStateXORWOW) ;  /* 0xffffff6c0cf07950 */ /* 0x000fea0003c3ffff */
.L_x_145:
[----:B------:R-:W-:-:S00]  /*9040*/  BRA `(.L_x_145) ;  /* 0xfffffffc00fc7947 */ /* 0x000fc0000383ffff */
[----:B------:R-:W-:-:S00]  /*9050*/  NOP ;  /* 0x0000000000007918 */ /* 0x000fc00000000000 */
        /* <DEDUP_REMOVED lines=10> */
.L_x_159:


//--------------------- .text._Z12init_dev_rngPjP17curandStateXORWOW --------------------------
	.section	.text._Z12init_dev_rngPjP17curandStateXORWOW,"ax",@progbits
	.align	128
        .global         _Z12init_dev_rngPjP17curandStateXORWOW
        .type           _Z12init_dev_rngPjP17curandStateXORWOW,@function
        .size           _Z12init_dev_rngPjP17curandStateXORWOW,(.L_x_161 - _Z12init_dev_rngPjP17curandStateXORWOW)
        .other          _Z12init_dev_rngPjP17curandStateXORWOW,@"STO_CUDA_ENTRY STV_DEFAULT"
_Z12init_dev_rngPjP17curandStateXORWOW:
.text._Z12init_dev_rngPjP17curandStateXORWOW:
[----:B------:R-:W-:Y:S01]  /*0000*/  LDC R1, c[0x0][0x37c] ;  /* 0x0000df00ff017b82 */ /* 0x000fe20000000800 */
[----:B------:R-:W0:Y:S07]  /*0010*/  S2R R5, SR_TID.X ;  /* 0x0000000000057919 */ /* 0x000e2e0000002100 */
[----:B------:R-:W0:Y:S01]  /*0020*/  S2UR UR6, SR_CTAID.X ;  /* 0x00000000000679c3 */ /* 0x000e220000002500 */
[----:B------:R-:W1:Y:S07]  /*0030*/  LDCU.64 UR4, c[0x0][0x358] ;  /* 0x00006b00ff0477ac */ /* 0x000e6e0008000a00 */
[----:B------:R-:W0:Y:S08]  /*0040*/  LDC R0, c[0x0][0x360] ;  /* 0x0000d800ff007b82 */ /* 0x000e300000000800 */
[----:B------:R-:W2:Y:S08]  /*0050*/  LDC.64 R2, c[0x0][0x380] ;  /* 0x0000e000ff027b82 */ /* 0x000eb00000000a00 */
[----:B------:R-:W3:Y:S01]  /*0060*/  LDC.64 R6, c[0x0][0x388] ;  /* 0x0000e200ff067b82 */ /* 0x000ee20000000a00 */
[----:B0-----:R-:W-:-:S04]  /*0070*/  IMAD R0, R0, UR6, R5 ;  /* 0x0000000600007c24 */ /* 0x001fc8000f8e0205 */
[----:B--2---:R-:W-:-:S06]  /*0080*/  IMAD.WIDE.U32 R2, R0, 0x4, R2 ;  /* 0x0000000400027825 */ /* 0x004fcc00078e0002 */
[----:B-1----:R-:W2:Y:S01]  /*0090*/  LDG.E R2, desc[UR4][R2.64] ;  /* 0x0000000402027981 */ /* 0x002ea2000c1e1900 */
[----:B------:R-:W-:Y:S01]  /*00a0*/  IMAD.MOV.U32 R11, RZ, RZ, -0x75bd8fc ;  /* 0xf8a42704ff0b7424 */ /* 0x000fe200078e00ff */
[C---:B------:R-:W-:Y:S01]  /*00b0*/  ISETP.NE.AND P0, PT, R0.reuse, RZ, PT ;  /* 0x000000ff0000720c */ /* 0x040fe20003f05270 */
[----:B------:R-:W-:Y:S01]  /*00c0*/  IMAD.MOV.U32 R12, RZ, RZ, -0x23270784 ;  /* 0xdcd8f87cff0c7424 */ /* 0x000fe200078e00ff */
[----:B------:R-:W-:Y:S01]  /*00d0*/  BSSY.RECONVERGENT B0, `(.L_x_146) ;  /* 0x00000db000007945 */ /* 0x000fe20003800200 */
[----:B---3--:R-:W-:Y:S01]  /*00e0*/  IMAD.WIDE.U32 R6, R0, 0x30, R6 ;  /* 0x0000003000067825 */ /* 0x008fe200078e0006 */
[----:B--2---:R-:W-:-:S05]  /*00f0*/  LOP3.LUT R4, R2, 0xaad26b49, RZ, 0x3c, !PT ;  /* 0xaad26b4902047812 */ /* 0x004fca00078e3cff */
[----:B------:R-:W-:-:S04]  /*0100*/  IMAD R4, R4, 0x4182bed5, RZ ;  /* 0x4182bed504047824 */ /* 0x000fc800078e02ff */
[C---:B------:R-:W-:Y:S01]  /*0110*/  VIADD R8, R4.reuse, 0xd9f6dc18 ;  /* 0xd9f6dc1804087836 */ /* 0x040fe20000000000 */
[C---:B------:R-:W-:Y:S01]  /*0120*/  LOP3.LUT R10, R4.reuse, 0x159a55e5, RZ, 0x3c, !PT ;  /* 0x159a55e5040a7812 */ /* 0x040fe200078e3cff */
[C---:B------:R-:W-:Y:S02]  /*0130*/  VIADD R9, R4.reuse, 0x75bcd15 ;  /* 0x075bcd1504097836 */ /* 0x040fe40000000000 */
[----:B------:R-:W-:Y:S02]  /*0140*/  VIADD R13, R4, 0x583f19 ;  /* 0x00583f19040d7836 */ /* 0x000fe40000000000 */
[----:B------:R0:W-:Y:S04]  /*0150*/  STG.E.64 desc[UR4][R6.64+0x8], R10 ;  /* 0x0000080a06007986 */ /* 0x0001e8000c101b04 */
[----:B------:R0:W-:Y:S04]  /*0160*/  STG.E.64 desc[UR4][R6.64], R8 ;  /* 0x0000000806007986 */ /* 0x0001e8000c101b04 */
[----:B------:R0:W-:Y:S01]  /*0170*/  STG.E.64 desc[UR4][R6.64+0x10], R12 ;  /* 0x0000100c06007986 */ /* 0x0001e2000c101b04 */
[----:B------:R-:W-:Y:S05]  /*0180*/  @!P0 BRA `(.L_x_147) ;  /* 0x0000000c003c8947 */ /* 0x000fea0003800000 */
[----:B0-----:R-:W-:-:S07]  /*0190*/  CS2R R12, SRZ ;  /* 0x00000000000c7805 */ /* 0x001fce000001ff00 */
.L_x_153:
[----:B0-----:R-:W-:Y:S01]  /*01a0*/  LOP3.LUT R2, R0, 0x3, RZ, 0xc0, !PT ;  /* 0x0000000300027812 */ /* 0x001fe200078ec0ff */
[----:B------:R-:W-:Y:S03]  /*01b0*/  BSSY.RECONVERGENT B1, `(.L_x_148) ;  /* 0x00000c6000017945 */ /* 0x000fe60003800200 */
[----:B------:R-:W-:-:S04]  /*01c0*/  ISETP.NE.U32.AND P0, PT, R2, RZ, PT ;  /* 0x000000ff0200720c */ /* 0x000fc80003f05070 */
[----:B------:R-:W-:-:S13]  /*01d0*/  ISETP.NE.AND.EX P0, PT, RZ, RZ, PT, P0 ;  /* 0x000000ffff00720c */ /* 0x000fda0003f05300 */
[----:B------:R-:W-:Y:S05]  /*01e0*/  @!P0 BRA `(.L_x_149) ;  /* 0x0000000c00088947 */ /* 0x000fea0003800000 */
[----:B------:R-:W0:Y:S01]  /*01f0*/  LDC.64 R8, c[0x4][RZ] ;  /* 0x01000000ff087b82 */ /* 0x000e220000000a00 */
[----:B------:R-:W-:Y:S02]  /*0200*/  IMAD.MOV.U32 R14, RZ, RZ, RZ ;  /* 0x000000ffff0e7224 */ /* 0x000fe400078e00ff */
[----:B0-----:R-:W-:-:S07]  /*0210*/  IMAD.WIDE.U32 R8, R12, 0xc80, R8 ;  /* 0x00000c800c087825 */ /* 0x001fce00078e0008 */
.L_x_152:
[----:B0-----:R-:W-:Y:S01]  /*0220*/  IMAD.MOV.U32 R15, RZ, RZ, RZ ;  /* 0x000000ffff0f7224 */ /* 0x001fe200078e00ff */
[----:B------:R-:W-:Y:S01]  /*0230*/  CS2R R2, SRZ ;  /* 0x0000000000027805 */ /* 0x000fe2000001ff00 */
[----:B------:R-:W-:Y:S01]  /*0240*/  IMAD.MOV.U32 R17, RZ, RZ, RZ ;  /* 0x000000ffff117224 */ /* 0x000fe200078e00ff */
[----:B------:R-:W-:-:S07]  /*0250*/  CS2R R4, SRZ ;  /* 0x0000000000047805 */ /* 0x000fce000001ff00 */
.L_x_151:
[----:B------:R-:W-:-:S05]  /*0260*/  IMAD.WIDE.U32 R10, R17, 0x4, R6 ;  /* 0x00000004110a7825 */ /* 0x000fca00078e0006 */
[----:B------:R0:W5:Y:S01]  /*0270*/  LDG.E R16, desc[UR4][R10.64+0x4] ;  /* 0x000004040a107981 */ /* 0x000162000c1e1900 */
[----:B------:R-:W-:-:S07]  /*0280*/  IMAD.MOV.U32 R19, RZ, RZ, RZ ;  /* 0x000000ffff137224 */ /* 0x000fce00078e00ff */
.L_x_150:
[----:B-----5:R-:W-:Y:S01]  /*0290*/  SHF.R.U32.HI R24, RZ, R19, R16 ;  /* 0x00000013ff187219 */ /* 0x020fe20000011610 */
[----:B0-----:R-:W-:-:S03]  /*02a0*/  IMAD.SHL.U32 R10, R17, 0x20, RZ ;  /* 0x00000020110a7824 */ /* 0x001fc600078e00ff */
[----:B------:R-:W-:Y:S01]  /*02b0*/  LOP3.LUT R11, R24, 0x1, RZ, 0xc0, !PT ;  /* 0x00000001180b7812 */ /* 0x000fe200078ec0ff */
[----:B------:R-:W-:-:S03]  /*02c0*/  IMAD.IADD R10, R10, 0x1, R19 ;  /* 0x000000010a0a7824 */ /* 0x000fc600078e0213 */
[----:B------:R-:W-:Y:S01]  /*02d0*/  ISETP.NE.U32.AND P0, PT, R11, 0x1, PT ;  /* 0x000000010b00780c */ /* 0x000fe20003f05070 */
[----:B------:R-:W-:-:S03]  /*02e0*/  IMAD R11, R10, 0x5, RZ ;  /* 0x000000050a0b7824 */ /* 0x000fc600078e02ff */
[----:B------:R-:W-:Y:S01]  /*02f0*/  R2P PR, R24, 0x7e ;  /* 0x0000007e18007804 */ /* 0x000fe20000000000 */
[----:B------:R-:W-:-:S08]  /*0300*/  IMAD.WIDE.U32 R10, R11, 0x4, R8 ;  /* 0x000000040b0a7825 */ /* 0x000fd000078e0008 */
[----:B------:R-:W2:Y:S04]  /*0310*/  @!P0 LDG.E R18, desc[UR4][R10.64] ;  /* 0x000000040a128981 */ /* 0x000ea8000c1e1900 */
[----:B------:R-:W3:Y:S04]  /*0320*/  @!P0 LDG.E R20, desc[UR4][R10.64+0x10] ;  /* 0x000010040a148981 */ /* 0x000ee8000c1e1900 */
[----:B------:R-:W4:Y:S04]  /*0330*/  @P1 LDG.E R22, desc[UR4][R10.64+0x14] ;  /* 0x000014040a161981 */ /* 0x000f28000c1e1900 */
[----:B------:R-:W4:Y:S04]  /*0340*/  @P2 LDG.E R26, desc[UR4][R10.64+0x28] ;  /* 0x000028040a1a2981 */ /* 0x000f28000c1e1900 */
[----:B------:R-:W4:Y:S04]  /*0350*/  @!P0 LDG.E R21, desc[UR4][R10.64+0x4] ;  /* 0x000004040a158981 */ /* 0x000f28000c1e1900 */
[----:B------:R-:W4:Y:S04]  /*0360*/  @!P0 LDG.E R23, desc[UR4][R10.64+0xc] ;  /* 0x00000c040a178981 */ /* 0x000f28000c1e1900 */
[----:B------:R-:W4:Y:S04]  /*0370*/  @P1 LDG.E R25, desc[UR4][R10.64+0x18] ;  /* 0x000018040a191981 */ /* 0x000f28000c1e1900 */
[----:B------:R-:W4:Y:S04]  /*0380*/  @P3 LDG.E R28, desc[UR4][R10.64+0x3c] ;  /* 0x00003c040a1c3981 */ /* 0x000f28000c1e1900 */
[----:B------:R-:W4:Y:S01]  /*0390*/  @P6 LDG.E R27, desc[UR4][R10.64+0x7c] ;  /* 0x00007c040a1b6981 */ /* 0x000f22000c1e1900 */
[----:B--2---:R-:W-:-:S03]  /*03a0*/  @!P0 LOP3.LUT R15, R15, R18, RZ, 0x3c, !PT ;  /* 0x000000120f0f8212 */ /* 0x004fc600078e3cff */
[----:B------:R-:W2:Y:S01]  /*03b0*/  @!P0 LDG.E R18, desc[UR4][R10.64+0x8] ;  /* 0x000008040a128981 */ /* 0x000ea2000c1e1900 */
[----:B---3--:R-:W-:-:S03]  /*03c0*/  @!P0 LOP3.LUT R3, R3, R20, RZ, 0x3c, !PT ;  /* 0x0000001403038212 */ /* 0x008fc600078e3cff */
[----:B------:R-:W3:Y:S01]  /*03d0*/  @P1 LDG.E R20, desc[UR4][R10.64+0x24] ;  /* 0x000024040a141981 */ /* 0x000ee2000c1e1900 */
[----:B----4-:R-:W-:-:S03]  /*03e0*/  @P1 LOP3.LUT R15, R15, R22, RZ, 0x3c, !PT ;  /* 0x000000160f0f1212 */ /* 0x010fc600078e3cff */
[----:B------:R-:W4:Y:S01]  /*03f0*/  @P2 LDG.E R22, desc[UR4][R10.64+0x38] ;  /* 0x000038040a162981 */ /* 0x000f22000c1e1900 */
[----:B------:R-:W-:-:S03]  /*0400*/  @P2 LOP3.LUT R15, R15, R26, RZ, 0x3c, !PT ;  /* 0x0000001a0f0f2212 */ /* 0x000fc600078e3cff */
[----:B------:R-:W4:Y:S01]  /*0410*/  @P4 LDG.E R26, desc[UR4][R10.64+0x50] ;  /* 0x000050040a1a4981 */ /* 0x000f22000c1e1900 */
[----:B------:R-:W-:-:S03]  /*0420*/  @!P0 LOP3.LUT R4, R4, R21, RZ, 0x3c, !PT ;  /* 0x0000001504048212 */ /* 0x000fc600078e3cff */
[----:B------:R-:W4:Y:S01]  /*0430*/  @P1 LDG.E R21, desc[UR4][R10.64+0x20] ;  /* 0x000020040a151981 */ /* 0x000f22000c1e1900 */
[----:B------:R-:W-:-:S03]  /*0440*/  @!P0 LOP3.LUT R2, R2, R23, RZ, 0x3c, !PT ;  /* 0x0000001702028212 */ /* 0x000fc600078e3cff */
[----:B------:R-:W4:Y:S01]  /*0450*/  @P2 LDG.E R23, desc[UR4][R10.64+0x2c] ;  /* 0x00002c040a172981 */ /* 0x000f22000c1e1900 */
[----:B------:R-:W-:-:S03]  /*0460*/  @P1 LOP3.LUT R4, R4, R25, RZ, 0x3c, !PT ;  /* 0x0000001904041212 */ /* 0x000fc600078e3cff */
[----:B------:R-:W4:Y:S01]  /*0470*/  @P2 LDG.E R25, desc[UR4][R10.64+0x34] ;  /* 0x000034040a192981 */ /* 0x000f22000c1e1900 */
[----:B--2---:R-:W-:-:S03]  /*0480*/  @!P0 LOP3.LUT R5, R5, R18, RZ, 0x3c, !PT ;  /* 0x0000001205058212 */ /* 0x004fc600078e3cff */
[----:B------:R-:W2:Y:S01]  /*0490*/  @P1 LDG.E R18, desc[UR4][R10.64+0x1c] ;  /* 0x00001c040a121981 */ /* 0x000ea2000c1e1900 */
[----:B---3--:R-:W-:-:S03]  /*04a0*/  @P1 LOP3.LUT R3, R3, R20, RZ, 0x3c, !PT ;  /* 0x0000001403031212 */ /* 0x008fc600078e3cff */
[----:B------:R-:W3:Y:S01]  /*04b0*/  @P2 LDG.E R20, desc[UR4][R10.64+0x30] ;  /* 0x000030040a142981 */ /* 0x000ee2000c1e1900 */
[----:B----4-:R-:W-:-:S03]  /*04c0*/  @P2 LOP3.LUT R3, R3, R22, RZ, 0x3c, !PT ;  /* 0x0000001603032212 */ /* 0x010fc600078e3cff */
[----:B------:R-:W4:Y:S01]  /*04d0*/  @P3 LDG.E R22, desc[UR4][R10.64+0x4c] ;  /* 0x00004c040a163981 */ /* 0x000f22000c1e1900 */
[----:B------:R-:W-:-:S04]  /*04e0*/  @P3 LOP3.LUT R15, R15, R28, RZ, 0x3c, !PT ;  /* 0x0000001c0f0f3212 */ /* 0x000fc800078e3cff */
[----:B------:R-:W-:Y:S02]  /*04f0*/  @P4 LOP3.LUT R15, R15, R26, RZ, 0x3c, !PT ;  /* 0x0000001a0f0f4212 */ /* 0x000fe400078e3cff */
[----:B------:R-:W-:Y:S01]  /*0500*/  @P1 LOP3.LUT R2, R2, R21, RZ, 0x3c, !PT ;  /* 0x0000001502021212 */ /* 0x000fe200078e3cff */
[----:B------:R-:W4:Y:S04]  /*0510*/  @P5 LDG.E R26, desc[UR4][R10.64+0x64] ;  /* 0x000064040a1a5981 */ /* 0x000f28000c1e1900 */
[----:B------:R-:W4:Y:S01]  /*0520*/  @P3 LDG.E R21, desc[UR4][R10.64+0x40] ;  /* 0x000040040a153981 */ /* 0x000f22000c1e1900 */
[----:B------:R-:W-:Y:S02]  /*0530*/  @P2 LOP3.LUT R4, R4, R23, RZ, 0x3c, !PT ;  /* 0x0000001704042212 */ /* 0x000fe400078e3cff */
[----:B------:R-:W-:Y:S01]  /*0540*/  @P2 LOP3.LUT R2, R2, R25, RZ, 0x3c, !PT ;  /* 0x0000001902022212 */ /* 0x000fe200078e3cff */
[----:B------:R-:W4:Y:S04]  /*0550*/  @P3 LDG.E R23, desc[UR4][R10.64+0x48] ;  /* 0x000048040a173981 */ /* 0x000f28000c1e1900 */
[----:B------:R-:W4:Y:S01]  /*0560*/  @P4 LDG.E R25, desc[UR4][R10.64+0x54] ;  /* 0x000054040a194981 */ /* 0x000f22000c1e1900 */
[----:B--2---:R-:W-:-:S03]  /*0570*/  @P1 LOP3.LUT R5, R5, R18, RZ, 0x3c, !PT ;  /* 0x0000001205051212 */ /* 0x004fc600078e3cff */
[----:B------:R-:W2:Y:S01]  /*0580*/  @P3 LDG.E R18, desc[UR4][R10.64+0x44] ;  /* 0x000044040a123981 */ /* 0x000ea2000c1e1900 */
[----:B---3--:R-:W-:-:S03]  /*0590*/  @P2 LOP3.LUT R5, R5, R20, RZ, 0x3c, !PT ;  /* 0x0000001405052212 */ /* 0x008fc600078e3cff */
[----:B------:R-:W3:Y:S01]  /*05a0*/  @P4 LDG.E R20, desc[UR4][R10.64+0x58] ;  /* 0x000058040a144981 */ /* 0x000ee2000c1e1900 */
[----:B----4-:R-:W-:-:S03]  /*05b0*/  @P3 LOP3.LUT R3, R3, R22, RZ, 0x3c, !PT ;  /* 0x0000001603033212 */ /* 0x010fc600078e3cff */
[----:B------:R-:W4:Y:S01]  /*05c0*/  @P4 LDG.E R22, desc[UR4][R10.64+0x60] ;  /* 0x000060040a164981 */ /* 0x000f22000c1e1900 */
[----:B------:R-:W-:Y:S02]  /*05d0*/  LOP3.LUT P0, RZ, R24, 0x80, RZ, 0xc0, !PT ;  /* 0x0000008018ff7812 */ /* 0x000fe4000780c0ff */
[----:B------:R-:W-:Y:S02]  /*05e0*/  @P5 LOP3.LUT R15, R15, R26, RZ, 0x3c, !PT ;  /* 0x0000001a0f0f5212 */ /* 0x000fe400078e3cff */
[----:B------:R-:W4:Y:S01]  /*05f0*/  @P6 LDG.E R26, desc[UR4][R10.64+0x78] ;  /* 0x000078040a1a6981 */ /* 0x000f22000c1e1900 */
[----:B------:R-:W-:-:S03]  /*0600*/  @P3 LOP3.LUT R4, R4, R21, RZ, 0x3c, !PT ;  /* 0x0000001504043212 */ /* 0x000fc600078e3cff */
[----:B------:R-:W4:Y:S01]  /*0610*/  @P4 LDG.E R21, desc[UR4][R10.64+0x5c] ;  /* 0x00005c040a154981 */ /* 0x000f22000c1e1900 */
[----:B------:R-:W-:-:S03]  /*0620*/  @P3 LOP3.LUT R2, R2, R23, RZ, 0x3c, !PT ;  /* 0x0000001702023212 */ /* 0x000fc600078e3cff */
[----:B------:R-:W4:Y:S01]  /*0630*/  @P5 LDG.E R23, desc[UR4][R10.64+0x68] ;  /* 0x000068040a175981 */ /* 0x000f22000c1e1900 */
[----:B------:R-:W-:-:S03]  /*0640*/  @P4 LOP3.LUT R4, R4, R25, RZ, 0x3c, !PT ;  /* 0x0000001904044212 */ /* 0x000fc600078e3cff */
[----:B------:R-:W4:Y:S01]  /*0650*/  @P5 LDG.E R25, desc[UR4][R10.64+0x70] ;  /* 0x000070040a195981 */ /* 0x000f22000c1e1900 */
[----:B--2---:R-:W-:-:S03]  /*0660*/  @P3 LOP3.LUT R5, R5, R18, RZ, 0x3c, !PT ;  /* 0x0000001205053212 */ /* 0x004fc600078e3cff */
[----:B------:R-:W2:Y:S01]  /*0670*/  @P5 LDG.E R18, desc[UR4][R10.64+0x6c] ;  /* 0x00006c040a125981 */ /* 0x000ea2000c1e1900 */
[----:B---3--:R-:W-:-:S03]  /*0680*/  @P4 LOP3.LUT R5, R5, R20, RZ, 0x3c, !PT ;  /* 0x0000001405054212 */ /* 0x008fc600078e3cff */
[----:B------:R-:W3:Y:S01]  /*0690*/  @P5 LDG.E R20, desc[UR4][R10.64+0x74] ;  /* 0x000074040a145981 */ /* 0x000ee2000c1e1900 */
[----:B----4-:R-:W-:-:S03]  /*06a0*/  @P4 LOP3.LUT R3, R3, R22, RZ, 0x3c, !PT ;  /* 0x0000001603034212 */ /* 0x010fc600078e3cff */
[----:B------:R-:W4:Y:S01]  /*06b0*/  @P0 LDG.E R22, desc[UR4][R10.64+0x8c] ;  /* 0x00008c040a160981 */ /* 0x000f22000c1e1900 */
[----:B------:R-:W-:-:S03]  /*06c0*/  @P6 LOP3.LUT R15, R15, R26, RZ, 0x3c, !PT ;  /* 0x0000001a0f0f6212 */ /* 0x000fc600078e3cff */
        /* <DEDUP_REMOVED lines=13> */
[----:B------:R-:W-:Y:S02]  /*07a0*/  @P6 LOP3.LUT R4, R4, R27, RZ, 0x3c, !PT ;  /* 0x0000001b04046212 */ /* 0x000fe400078e3cff */
[----:B------:R-:W-:Y:S02]  /*07b0*/  @P6 LOP3.LUT R2, R2, R21, RZ, 0x3c, !PT ;  /* 0x0000001502026212 */ /* 0x000fe400078e3cff */
[----:B------:R-:W-:Y:S02]  /*07c0*/  @P0 LOP3.LUT R4, R4, R23, RZ, 0x3c, !PT ;  /* 0x0000001704040212 */ /* 0x000fe400078e3cff */
[----:B------:R-:W-:Y:S02]  /*07d0*/  @P0 LOP3.LUT R2, R2, R25, RZ, 0x3c, !PT ;  /* 0x0000001902020212 */ /* 0x000fe400078e3cff */
[----:B--2---:R-:W-:Y:S02]  /*07e0*/  @P6 LOP3.LUT R5, R5, R18, RZ, 0x3c, !PT ;  /* 0x0000001205056212 */ /* 0x004fe400078e3cff */
[----:B---3--:R-:W-:-:S02]  /*07f0*/  @P6 LOP3.LUT R3, R3, R20, RZ, 0x3c, !PT ;  /* 0x0000001403036212 */ /* 0x008fc400078e3cff */
[----:B----4-:R-:W-:Y:S02]  /*0800*/  @P0 LOP3.LUT R5, R5, R22, RZ, 0x3c, !PT ;  /* 0x0000001605050212 */ /* 0x010fe400078e3cff */
[----:B------:R-:W-:Y:S02]  /*0810*/  @P0 LOP3.LUT R3, R3, R26, RZ, 0x3c, !PT ;  /* 0x0000001a03030212 */ /* 0x000fe400078e3cff */
[----:B------:R-:W-:-:S13]  /*0820*/  R2P PR, R24.B1, 0x7f ;  /* 0x0000007f18007804 */ /* 0x000fda0000001000 */
[----:B------:R-:W2:Y:S04]  /*0830*/  @P0 LDG.E R18, desc[UR4][R10.64+0xa0] ;  /* 0x0000a0040a120981 */ /* 0x000ea8000c1e1900 */
[----:B------:R-:W3:Y:S04]  /*0840*/  @P1 LDG.E R22, desc[UR4][R10.64+0xb4] ;  /* 0x0000b4040a161981 */ /* 0x000ee8000c1e1900 */
[----:B------:R-:W4:Y:S04]  /*0850*/  @P2 LDG.E R26, desc[UR4][R10.64+0xc8] ;  /* 0x0000c8040a1a2981 */ /* 0x000f28000c1e1900 */
[----:B------:R-:W4:Y:S04]  /*0860*/  @P3 LDG.E R28, desc[UR4][R10.64+0xdc] ;  /* 0x0000dc040a1c3981 */ /* 0x000f28000c1e1900 */
[----:B------:R-:W4:Y:S04]  /*0870*/  @P0 LDG.E R23, desc[UR4][R10.64+0xa4] ;  /* 0x0000a4040a170981 */ /* 0x000f28000c1e1900 */
[----:B------:R-:W4:Y:S04]  /*0880*/  @P0 LDG.E R20, desc[UR4][R10.64+0xa8] ;  /* 0x0000a8040a140981 */ /* 0x000f28000c1e1900 */
[----:B------:R-:W4:Y:S04]  /*0890*/  @P4 LDG.E R25, desc[UR4][R10.64+0xf0] ;  /* 0x0000f0040a194981 */ /* 0x000f28000c1e1900 */
        /* <DEDUP_REMOVED lines=21> */
[----:B------:R-:W-:Y:S02]  /*09f0*/  LOP3.LUT P0, RZ, R24, 0x8000, RZ, 0xc0, !PT ;  /* 0x0000800018ff7812 */ /* 0x000fe4000780c0ff */
[----:B----4-:R-:W-:Y:S01]  /*0a00*/  @P5 LOP3.LUT R15, R15, R26, RZ, 0x3c, !PT ;  /* 0x0000001a0f0f5212 */ /* 0x010fe200078e3cff */
[----:B------:R-:W4:Y:S04]  /*0a10*/  @P3 LDG.E R24, desc[UR4][R10.64+0xe4] ;  /* 0x0000e4040a183981 */ /* 0x000f28000c1e1900 */
[----:B------:R-:W2:Y:S01]  /*0a20*/  @P6 LDG.E R26, desc[UR4][R10.64+0x118] ;  /* 0x000118040a1a6981 */ /* 0x000ea2000c1e1900 */
        /* <DEDUP_REMOVED lines=8> */
[----:B---3--:R-:W-:-:S03]  /*0ab0*/  @P2 LOP3.LUT R3, R3, R22, RZ, 0x3c, !PT ;  /* 0x0000001603032212 */ /* 0x008fc600078e3cff */
[----:B------:R-:W3:Y:S01]  /*0ac0*/  @P4 LDG.E R22, desc[UR4][R10.64+0x100] ;  /* 0x000100040a164981 */ /* 0x000ee2000c1e1900 */
[----:B--2---:R-:W-:-:S03]  /*0ad0*/  @P6 LOP3.LUT R15, R15, R26, RZ, 0x3c, !PT ;  /* 0x0000001a0f0f6212 */ /* 0x004fc600078e3cff */
[----:B------:R-:W2:Y:S01]  /*0ae0*/  @P0 LDG.E R26, desc[UR4][R10.64+0x12c] ;  /* 0x00012c040a1a0981 */ /* 0x000ea2000c1e1900 */
[----:B----4-:R-:W-:-:S03]  /*0af0*/  @P2 LOP3.LUT R2, R2, R23, RZ, 0x3c, !PT ;  /* 0x0000001702022212 */ /* 0x010fc600078e3cff */
[----:B------:R-:W4:Y:S01]  /*0b00*/  @P4 LDG.E R23, desc[UR4][R10.64+0xfc] ;  /* 0x0000fc040a174981 */ /* 0x000f22000c1e1900 */
[----:B------:R-:W-:-:S03]  /*0b10*/  @P2 LOP3.LUT R5, R5, R20, RZ, 0x3c, !PT ;  /* 0x0000001405052212 */ /* 0x000fc600078e3cff */
[----:B------:R-:W4:Y:S01]  /*0b20*/  @P4 LDG.E R20, desc[UR4][R10.64+0xf8] ;  /* 0x0000f8040a144981 */ /* 0x000f22000c1e1900 */
[----:B------:R-:W-:Y:S02]  /*0b30*/  @P3 LOP3.LUT R2, R2, R27, RZ, 0x3c, !PT ;  /* 0x0000001b02023212 */ /* 0x000fe400078e3cff */
[----:B------:R-:W-:Y:S01]  /*0b40*/  @P3 LOP3.LUT R4, R4, R25, RZ, 0x3c, !PT ;  /* 0x0000001904043212 */ /* 0x000fe200078e3cff */
[----:B------:R-:W4:Y:S01]  /*0b50*/  @P5 LDG.E R27, desc[UR4][R10.64+0x110] ;  /* 0x000110040a1b5981 */ /* 0x000f22000c1e1900 */
[----:B------:R-:W-:-:S03]  /*0b60*/  @P3 LOP3.LUT R5, R5, R24, RZ, 0x3c, !PT ;  /* 0x0000001805053212 */ /* 0x000fc600078e3cff */
[----:B------:R-:W4:Y:S04]  /*0b70*/  @P5 LDG.E R25, desc[UR4][R10.64+0x108] ;  /* 0x000108040a195981 */ /* 0x000f28000c1e1900 */
        /* <DEDUP_REMOVED lines=19> */
[----:B------:R-:W-:-:S05]  /*0cb0*/  VIADD R19, R19, 0x10 ;  /* 0x0000001013137836 */ /* 0x000fca0000000000 */
[----:B------:R-:W-:Y:S02]  /*0cc0*/  ISETP.NE.AND P1, PT, R19, 0x20, PT ;  /* 0x000000201300780c */ /* 0x000fe40003f25270 */
[----:B------:R-:W-:Y:S02]  /*0cd0*/  @P5 LOP3.LUT R3, R3, R18, RZ, 0x3c, !PT ;  /* 0x0000001203035212 */ /* 0x000fe400078e3cff */
[----:B------:R-:W-:Y:S02]  /*0ce0*/  @P6 LOP3.LUT R4, R4, R21, RZ, 0x3c, !PT ;  /* 0x0000001504046212 */ /* 0x000fe400078e3cff */
[----:B---3--:R-:W-:-:S04]  /*0cf0*/  @P6 LOP3.LUT R3, R3, R22, RZ, 0x3c, !PT ;  /* 0x0000001603036212 */ /* 0x008fc800078e3cff */
[----:B--2---:R-:W-:Y:S02]  /*0d00*/  @P0 LOP3.LUT R3, R3, R26, RZ, 0x3c, !PT ;  /* 0x0000001a03030212 */ /* 0x004fe400078e3cff */
[----:B----4-:R-:W-:Y:S02]  /*0d10*/  @P6 LOP3.LUT R2, R2, R23, RZ, 0x3c, !PT ;  /* 0x0000001702026212 */ /* 0x010fe400078e3cff */
[----:B------:R-:W-:Y:S02]  /*0d20*/  @P6 LOP3.LUT R5, R5, R20, RZ, 0x3c, !PT ;  /* 0x0000001405056212 */ /* 0x000fe400078e3cff */
[----:B------:R-:W-:Y:S02]  /*0d30*/  @P0 LOP3.LUT R2, R2, R27, RZ, 0x3c, !PT ;  /* 0x0000001b02020212 */ /* 0x000fe400078e3cff */
[----:B------:R-:W-:Y:S02]  /*0d40*/  @P0 LOP3.LUT R4, R4, R25, RZ, 0x3c, !PT ;  /* 0x0000001904040212 */ /* 0x000fe400078e3cff */
[----:B------:R-:W-:Y:S01]  /*0d50*/  @P0 LOP3.LUT R5, R5, R24, RZ, 0x3c, !PT ;  /* 0x0000001805050212 */ /* 0x000fe200078e3cff */
[----:B------:R-:W-:Y:S06]  /*0d60*/  @P1 BRA `(.L_x_150) ;  /* 0xfffffff400481947 */ /* 0x000fec000383ffff */
[----:B------:R-:W-:-:S05]  /*0d70*/  VIADD R17, R17, 0x1 ;  /* 0x0000000111117836 */ /* 0x000fca0000000000 */
[----:B------:R-:W-:-:S13]  /*0d80*/  ISETP.NE.AND P0, PT, R17, 0x5, PT ;  /* 0x000000051100780c */ /* 0x000fda0003f05270 */
[----:B------:R-:W-:Y:S05]  /*0d90*/  @P0 BRA `(.L_x_151) ;  /* 0xfffffff400300947 */ /* 0x000fea000383ffff */
[----:B------:R0:W-:Y:S01]  /*0da0*/  STG.E.64 desc[UR4][R6.64+0x8], R4 ;  /* 0x0000080406007986 */ /* 0x0001e2000c101b04 */
[----:B------:R-:W-:Y:S01]  /*0db0*/  VIADD R14, R14, 0x1 ;  /* 0x000000010e0e7836 */ /* 0x000fe20000000000 */
[----:B------:R-:W-:Y:S02]  /*0dc0*/  LOP3.LUT R11, R0, 0x3, RZ, 0xc0, !PT ;  /* 0x00000003000b7812 */ /* 0x000fe400078ec0ff */
[----:B------:R0:W-:Y:S02]  /*0dd0*/  STG.E.64 desc[UR4][R6.64+0x10], R2 ;  /* 0x0000100206007986 */ /* 0x0001e4000c101b04 */
[----:B------:R-:W-:Y:S02]  /*0de0*/  ISETP.GE.U32.AND P0, PT, R14, R11, PT ;  /* 0x0000000b0e00720c */ /* 0x000fe40003f06070 */
[----:B------:R0:W-:Y:S11]  /*0df0*/  STG.E desc[UR4][R6.64+0x4], R15 ;  /* 0x0000040f06007986 */ /* 0x0001f6000c101904 */
[----:B------:R-:W-:Y:S05]  /*0e00*/  @!P0 BRA `(.L_x_152) ;  /* 0xfffffff400048947 */ /* 0x000fea000383ffff */
.L_x_149:
[----:B------:R-:W-:Y:S05]  /*0e10*/  BSYNC.RECONVERGENT B1 ;  /* 0x0000000000017941 */ /* 0x000fea0003800200 */
.L_x_148:
[----:B------:R-:W-:Y:S01]  /*0e20*/  ISETP.GT.U32.AND P0, PT, R0, 0x3, PT ;  /* 0x000000030000780c */ /* 0x000fe20003f04070 */
[----:B------:R-:W-:Y:S01]  /*0e30*/  VIADD R12, R12, 0x1 ;  /* 0x000000010c0c7836 */ /* 0x000fe20000000000 */
[--C-:B------:R-:W-:Y:S02]  /*0e40*/  SHF.R.U64 R0, R0, 0x2, R13.reuse ;  /* 0x0000000200007819 */ /* 0x100fe4000000120d */
[----:B------:R-:W-:Y:S02]  /*0e50*/  ISETP.GT.U32.AND.EX P0, PT, R13, RZ, PT, P0 ;  /* 0x000000ff0d00720c */ /* 0x000fe40003f04100 */
[----:B------:R-:W-:-:S11]  /*0e60*/  SHF.R.U32.HI R13, RZ, 0x2, R13 ;  /* 0x00000002ff0d7819 */ /* 0x000fd6000001160d */
[----:B------:R-:W-:Y:S05]  /*0e70*/  @P0 BRA `(.L_x_153) ;  /* 0xfffffff000c80947 */ /* 0x000fea000383ffff */
.L_x_147:
[----:B------:R-:W-:Y:S05]  /*0e80*/  BSYNC.RECONVERGENT B0 ;  /* 0x0000000000007941 */ /* 0x000fea0003800200 */
.L_x_146:
[----:B------:R-:W-:Y:S04]  /*0e90*/  STG.E.64 desc[UR4][R6.64+0x18], RZ ;  /* 0x000018ff06007986 */ /* 0x000fe8000c101b04 */
[----:B------:R-:W-:Y:S04]  /*0ea0*/  STG.E desc[UR4][R6.64+0x20], RZ ;  /* 0x000020ff06007986 */ /* 0x000fe8000c101904 */
[----:B------:R-:W-:Y:S01]  /*0eb0*/  STG.E.64 desc[UR4][R6.64+0x28], RZ ;  /* 0x000028ff06007986 */ /* 0x000fe2000c101b04 */
[----:B------:R-:W-:Y:S05]  /*0ec0*/  EXIT ;  /* 0x000000000000794d */ /* 0x000fea0003800000 */
.L_x_154:
        /* <DEDUP_REMOVED lines=11> */
.L_x_161:


//--------------------- .nv.global.init           --------------------------
	.section	.nv.global.init,"aw",@progbits
	.align	4
.nv.global.init:
	.type		mrg32k3aM1SubSeq,@object
	.size		mrg32k3aM1SubSeq,(mrg32k3aM2SubSeq - mrg32k3aM1SubSeq)
mrg32k3aM1SubSeq:
        /*0000*/ 	.byte	0x0b, 0xcc, 0xee, 0x04, 0x73, 0x29, 0x8b, 0x6f, 0xf6, 0x53, 0x03, 0xf6, 0x23, 0xf6, 0xea, 0xda
        /* <DEDUP_REMOVED lines=125> */
	.type		mrg32k3aM2SubSeq,@object
	.size		mrg32k3aM2SubSeq,(mrg32k3aM1 - mrg32k3aM2SubSeq)
mrg32k3aM2SubSeq:
        /* <DEDUP_REMOVED lines=126> */
	.type		mrg32k3aM1,@object
	.size		mrg32k3aM1,(mrg32k3aM1Seq - mrg32k3aM1)
mrg32k3aM1:
        /* <DEDUP_REMOVED lines=144> */
	.type		mrg32k3aM1Seq,@object
	.size		mrg32k3aM1Seq,(mrg32k3aM2 - mrg32k3aM1Seq)
mrg32k3aM1Seq:
        /* <DEDUP_REMOVED lines=144> */
	.type		mrg32k3aM2,@object
	.size		mrg32k3aM2,(mrg32k3aM2Seq - mrg32k3aM2)
mrg32k3aM2:
        /* <DEDUP_REMOVED lines=144> */
	.type		mrg32k3aM2Seq,@object
	.size		mrg32k3aM2Seq,(precalc_xorwow_matrix - mrg32k3aM2Seq)
mrg32k3aM2Seq:
        /* <DEDUP_REMOVED lines=144> */
	.type		precalc_xorwow_matrix,@object
	.size		precalc_xorwow_matrix,(precalc_xorwow_offset_matrix - precalc_xorwow_matrix)
precalc_xorwow_matrix:
        /* <DEDUP_REMOVED lines=6400> */
	.type		precalc_xorwow_offset_matrix,@object
	.size		precalc_xorwow_offset_matrix,(.L_1 - precalc_xorwow_offset_matrix)
precalc_xorwow_offset_matrix:
        /* <DEDUP_REMOVED lines=6400> */
.L_1:


//--------------------- .nv.shared.reserved.0     --------------------------
	.section	.nv.shared.reserved.0,"aw",@nobits
	.weak		__nv_reservedSMEM_offset_0_alias
	.size		__nv_reservedSMEM_offset_0_alias, 0, 64
	.other		__nv_reservedSMEM_offset_0_alias,@"STO_CUDA_RESERVED_SHARED STV_DEFAULT"
__nv_reservedSMEM_offset_0_alias:
	.zero		0
	.zero		64


//--------------------- .nv.constant0._Z11run_momentsPdS_S_P17curandStateXORWOW --------------------------
	.section	.nv.constant0._Z11run_momentsPdS_S_P17curandStateXORWOW,"a",@progbits
	.sectionflags	@""
	.align	4
.nv.constant0._Z11run_momentsPdS_S_P17curandStateXORWOW:
	.zero		928


//--------------------- .nv.constant0._Z12init_dev_rngPjP17curandStateXORWOW --------------------------
	.section	.nv.constant0._Z12init_dev_rngPjP17curandStateXORWOW,"a",@progbits
	.sectionflags	@""
	.align	4
.nv.constant0._Z12init_dev_rngPjP17curandStateXORWOW:
	.zero		912


//--------------------- SYMBOLS --------------------------

	.type		.nv.reservedSmem.offset0,@object
	.size		.nv.reservedSmem.offset0,0x4
